	.target	sm_100a

	.elftype	@"ET_EXEC"


//--------------------- .note.nv.tkinfo           --------------------------
	.section	.note.nv.tkinfo,"",@"SHT_NOTE"
	.sectionflags	@"SHF_NOTE_NV_TKINFO"
	.tkinfo
        /*0018*/ 	.word	0x00000002
        /*0030*/ 	.string	""
        /*0030*/ 	.string	"ptxas"
        /*0030*/ 	.string	"Cuda compilation tools, release 13.0, V13.0.88"
        /*0030*/ 	.string	"Build cuda_13.0.r13.0/compiler.36424714_0"
        /*0030*/ 	.string	"-arch sm_100a -m 64 "



//--------------------- .note.nv.cuinfo           --------------------------
	.section	.note.nv.cuinfo,"",@"SHT_NOTE"
	.sectionflags	@"SHF_NOTE_NV_CUINFO"
        /*0018*/ 	.short	0x0002
        /*001a*/ 	.short	0x0064
        /*001c*/ 	.short	0x0082
	.zero		2


//--------------------- .nv.info                  --------------------------
	.section	.nv.info,"",@"SHT_CUDA_INFO"
	.align	4


	//----- nvinfo : EIATTR_REGCOUNT
	.align		4
        /*0000*/ 	.byte	0x04, 0x2f
        /*0002*/ 	.short	(.L_19 - .L_18)
	.align		4
.L_18:
        /*0004*/ 	.word	index@(_ZN7cutlass13device_kernelINS_4gemm6kernel13GemmUniversalIN4cute5tupleIJiiiiEEENS1_10collective13CollectiveMmaINS1_35MainloopSm100TmaUmmaWarpSpecializedILi8ELi2ELi4ENS5_IJNS4_1CILi1EEESB_SB_EEEEENS5_IJNSA_ILi64EEENSA_ILi128EEENSA_ILi32EEEEEENS_10tfloat32_tENS5_IJlSB_lEEESI_SJ_NS4_8TiledMMAINS4_8MMA_AtomIJNS4_17SM100_MMA_TF32_SSISI_SI_fLi64ELi128ELNS4_4UMMA5MajorE0ELSO_0ELNSN_7ScaleInE0ELSP_0EEEEEENS4_6LayoutISC_NS5_IJNSA_ILi0EEEST_ST_EEEEENS5_IJNS4_10UnderscoreESW_SW_EEEEENS4_13SM90_TMA_LOADENS4_14ComposedLayoutINS4_7SwizzleILi3ELi4ELi3EEENS4_18smem_ptr_flag_bitsILi32EEENSS_INS5_IJNSA_ILi8EEESG_EEENS5_IJSG_SB_EEEEEEEvNS4_8identityESZ_S19_vS1A_EENS_8epilogue10collective18CollectiveEpilogueINS1C_23Sm100TmaWarpSpecializedILi4ELi2ELi16ELb1ELb0EEEJSH_NS5_IJNSS_ISE_SB_EENSS_ISG_SB_EEEEESI_SJ_SI_SJ_NS1C_6fusion15FusionCallbacksIS1G_NS1K_17LinearCombinationISI_fSI_fLNS_15FloatRoundStyleE2EEESH_S1J_JEEENS4_5SM1004TMEM4LOAD26SM100_TMEM_LOAD_16dp128b8xESZ_S19_NS4_17SM75_U32x4_LDSM_NENS4_14SM90_TMA_STOREES19_NS4_17SM90_U32x4_STSM_NENS4_39AutoVectorizingCopyWithAssumedAlignmentILi128EEEEEEvvEEEEvNT_6ParamsE)
        /*0008*/ 	.word	0x0000005e


	//----- nvinfo : EIATTR_FRAME_SIZE
	.align		4
.L_19:
        /*000c*/ 	.byte	0x04, 0x11
        /*000e*/ 	.short	(.L_21 - .L_20)
	.align		4
.L_20:
        /*0010*/ 	.word	index@($__internal_2_$__cuda_sm10x_tcgen05_guardrail_trap_unallocated_columns_being_dealloced)
        /*0014*/ 	.word	0x00000000


	//----- nvinfo : EIATTR_FRAME_SIZE
	.align		4
.L_21:
        /*0018*/ 	.byte	0x04, 0x11
        /*001a*/ 	.short	(.L_23 - .L_22)
	.align		4
.L_22:
        /*001c*/ 	.word	index@($__internal_1_$__cuda_sm10x_tcgen05_guardrail_trap_phase_invalid_during_alloc)
        /*0020*/ 	.word	0x00000000


	//----- nvinfo : EIATTR_FRAME_SIZE
	.align		4
.L_23:
        /*0024*/ 	.byte	0x04, 0x11
        /*0026*/ 	.short	(.L_25 - .L_24)
	.align		4
.L_24:
        /*0028*/ 	.word	index@($__internal_0_$__cuda_sm10x_tcgen05_guardrail_trap_col_being_dealloced_not_returned_by_alloc)
        /*002c*/ 	.word	0x00000000


	//----- nvinfo : EIATTR_FRAME_SIZE
	.align		4
.L_25:
        /*0030*/ 	.byte	0x04, 0x11
        /*0032*/ 	.short	(.L_27 - .L_26)
	.align		4
.L_26:
        /*0034*/ 	.word	index@(_ZN7cutlass13device_kernelINS_4gemm6kernel13GemmUniversalIN4cute5tupleIJiiiiEEENS1_10collective13CollectiveMmaINS1_35MainloopSm100TmaUmmaWarpSpecializedILi8ELi2ELi4ENS5_IJNS4_1CILi1EEESB_SB_EEEEENS5_IJNSA_ILi64EEENSA_ILi128EEENSA_ILi32EEEEEENS_10tfloat32_tENS5_IJlSB_lEEESI_SJ_NS4_8TiledMMAINS4_8MMA_AtomIJNS4_17SM100_MMA_TF32_SSISI_SI_fLi64ELi128ELNS4_4UMMA5MajorE0ELSO_0ELNSN_7ScaleInE0ELSP_0EEEEEENS4_6LayoutISC_NS5_IJNSA_ILi0EEEST_ST_EEEEENS5_IJNS4_10UnderscoreESW_SW_EEEEENS4_13SM90_TMA_LOADENS4_14ComposedLayoutINS4_7SwizzleILi3ELi4ELi3EEENS4_18smem_ptr_flag_bitsILi32EEENSS_INS5_IJNSA_ILi8EEESG_EEENS5_IJSG_SB_EEEEEEEvNS4_8identityESZ_S19_vS1A_EENS_8epilogue10collective18CollectiveEpilogueINS1C_23Sm100TmaWarpSpecializedILi4ELi2ELi16ELb1ELb0EEEJSH_NS5_IJNSS_ISE_SB_EENSS_ISG_SB_EEEEESI_SJ_SI_SJ_NS1C_6fusion15FusionCallbacksIS1G_NS1K_17LinearCombinationISI_fSI_fLNS_15FloatRoundStyleE2EEESH_S1J_JEEENS4_5SM1004TMEM4LOAD26SM100_TMEM_LOAD_16dp128b8xESZ_S19_NS4_17SM75_U32x4_LDSM_NENS4_14SM90_TMA_STOREES19_NS4_17SM90_U32x4_STSM_NENS4_39AutoVectorizingCopyWithAssumedAlignmentILi128EEEEEEvvEEEEvNT_6ParamsE)
        /*0038*/ 	.word	0x00000000


	//----- nvinfo : EIATTR_MIN_STACK_SIZE
	.align		4
.L_27:
        /*003c*/ 	.byte	0x04, 0x12
        /*003e*/ 	.short	(.L_29 - .L_28)
	.align		4
.L_28:
        /*0040*/ 	.word	index@(_ZN7cutlass13device_kernelINS_4gemm6kernel13GemmUniversalIN4cute5tupleIJiiiiEEENS1_10collective13CollectiveMmaINS1_35MainloopSm100TmaUmmaWarpSpecializedILi8ELi2ELi4ENS5_IJNS4_1CILi1EEESB_SB_EEEEENS5_IJNSA_ILi64EEENSA_ILi128EEENSA_ILi32EEEEEENS_10tfloat32_tENS5_IJlSB_lEEESI_SJ_NS4_8TiledMMAINS4_8MMA_AtomIJNS4_17SM100_MMA_TF32_SSISI_SI_fLi64ELi128ELNS4_4UMMA5MajorE0ELSO_0ELNSN_7ScaleInE0ELSP_0EEEEEENS4_6LayoutISC_NS5_IJNSA_ILi0EEEST_ST_EEEEENS5_IJNS4_10UnderscoreESW_SW_EEEEENS4_13SM90_TMA_LOADENS4_14ComposedLayoutINS4_7SwizzleILi3ELi4ELi3EEENS4_18smem_ptr_flag_bitsILi32EEENSS_INS5_IJNSA_ILi8EEESG_EEENS5_IJSG_SB_EEEEEEEvNS4_8identityESZ_S19_vS1A_EENS_8epilogue10collective18CollectiveEpilogueINS1C_23Sm100TmaWarpSpecializedILi4ELi2ELi16ELb1ELb0EEEJSH_NS5_IJNSS_ISE_SB_EENSS_ISG_SB_EEEEESI_SJ_SI_SJ_NS1C_6fusion15FusionCallbacksIS1G_NS1K_17LinearCombinationISI_fSI_fLNS_15FloatRoundStyleE2EEESH_S1J_JEEENS4_5SM1004TMEM4LOAD26SM100_TMEM_LOAD_16dp128b8xESZ_S19_NS4_17SM75_U32x4_LDSM_NENS4_14SM90_TMA_STOREES19_NS4_17SM90_U32x4_STSM_NENS4_39AutoVectorizingCopyWithAssumedAlignmentILi128EEEEEEvvEEEEvNT_6ParamsE)
        /*0044*/ 	.word	0x00000000
.L_29:


//--------------------- .nv.compat                --------------------------
	.section	.nv.compat,"",@"SHT_CUDA_COMPAT_INFO"
	.align	4
        /*0000*/ 	.byte	0x02, 0x09, 0x01, 0x00, 0x02, 0x02, 0x02, 0x00, 0x02, 0x05, 0x05, 0x00, 0x03, 0x07, 0x01, 0x01
        /*0010*/ 	.byte	0x02, 0x03, 0x01, 0x00, 0x02, 0x06, 0x01, 0x00, 0x04, 0x0b, 0x08, 0x00, 0x09, 0x00, 0x00, 0x00
        /*0020*/ 	.byte	0x00, 0x00, 0x00, 0x00


//--------------------- .nv.info._ZN7cutlass13device_kernelINS_4gemm6kernel13GemmUniversalIN4cute5tupleIJiiiiEEENS1_10collective13CollectiveMmaINS1_35MainloopSm100TmaUmmaWarpSpecializedILi8ELi2ELi4ENS5_IJNS4_1CILi1EEESB_SB_EEEEENS5_IJNSA_ILi64EEENSA_ILi128EEENSA_ILi32EEEEEENS_10tfloat32_tENS5_IJlSB_lEEESI_SJ_NS4_8TiledMMAINS4_8MMA_AtomIJNS4_17SM100_MMA_TF32_SSISI_SI_fLi64ELi128ELNS4_4UMMA5MajorE0ELSO_0ELNSN_7ScaleInE0ELSP_0EEEEEENS4_6LayoutISC_NS5_IJNSA_ILi0EEEST_ST_EEEEENS5_IJNS4_10UnderscoreESW_SW_EEEEENS4_13SM90_TMA_LOADENS4_14ComposedLayoutINS4_7SwizzleILi3ELi4ELi3EEENS4_18smem_ptr_flag_bitsILi32EEENSS_INS5_IJNSA_ILi8EEESG_EEENS5_IJSG_SB_EEEEEEEvNS4_8identityESZ_S19_vS1A_EENS_8epilogue10collective18CollectiveEpilogueINS1C_23Sm100TmaWarpSpecializedILi4ELi2ELi16ELb1ELb0EEEJSH_NS5_IJNSS_ISE_SB_EENSS_ISG_SB_EEEEESI_SJ_SI_SJ_NS1C_6fusion15FusionCallbacksIS1G_NS1K_17LinearCombinationISI_fSI_fLNS_15FloatRoundStyleE2EEESH_S1J_JEEENS4_5SM1004TMEM4LOAD26SM100_TMEM_LOAD_16dp128b8xESZ_S19_NS4_17SM75_U32x4_LDSM_NENS4_14SM90_TMA_STOREES19_NS4_17SM90_U32x4_STSM_NENS4_39AutoVectorizingCopyWithAssumedAlignmentILi128EEEEEEvvEEEEvNT_6ParamsE --------------------------
	.section	.nv.info._ZN7cutlass13device_kernelINS_4gemm6kernel13GemmUniversalIN4cute5tupleIJiiiiEEENS1_10collective13CollectiveMmaINS1_35MainloopSm100TmaUmmaWarpSpecializedILi8ELi2ELi4ENS5_IJNS4_1CILi1EEESB_SB_EEEEENS5_IJNSA_ILi64EEENSA_ILi128EEENSA_ILi32EEEEEENS_10tfloat32_tENS5_IJlSB_lEEESI_SJ_NS4_8TiledMMAINS4_8MMA_AtomIJNS4_17SM100_MMA_TF32_SSISI_SI_fLi64ELi128ELNS4_4UMMA5MajorE0ELSO_0ELNSN_7ScaleInE0ELSP_0EEEEEENS4_6LayoutISC_NS5_IJNSA_ILi0EEEST_ST_EEEEENS5_IJNS4_10UnderscoreESW_SW_EEEEENS4_13SM90_TMA_LOADENS4_14ComposedLayoutINS4_7SwizzleILi3ELi4ELi3EEENS4_18smem_ptr_flag_bitsILi32EEENSS_INS5_IJNSA_ILi8EEESG_EEENS5_IJSG_SB_EEEEEEEvNS4_8identityESZ_S19_vS1A_EENS_8epilogue10collective18CollectiveEpilogueINS1C_23Sm100TmaWarpSpecializedILi4ELi2ELi16ELb1ELb0EEEJSH_NS5_IJNSS_ISE_SB_EENSS_ISG_SB_EEEEESI_SJ_SI_SJ_NS1C_6fusion15FusionCallbacksIS1G_NS1K_17LinearCombinationISI_fSI_fLNS_15FloatRoundStyleE2EEESH_S1J_JEEENS4_5SM1004TMEM4LOAD26SM100_TMEM_LOAD_16dp128b8xESZ_S19_NS4_17SM75_U32x4_LDSM_NENS4_14SM90_TMA_STOREES19_NS4_17SM90_U32x4_STSM_NENS4_39AutoVectorizingCopyWithAssumedAlignmentILi128EEEEEEvvEEEEvNT_6ParamsE,"",@"SHT_CUDA_INFO"
	.sectionflags	@""
	.align	4


	//----- nvinfo : EIATTR_CUDA_API_VERSION
	.align		4
        /*0000*/ 	.byte	0x04, 0x37
        /*0002*/ 	.short	(.L_31 - .L_30)
.L_30:
        /*0004*/ 	.word	0x00000082


	//----- nvinfo : EIATTR_KPARAM_INFO
	.align		4
.L_31:
        /*0008*/ 	.byte	0x04, 0x17
        /*000a*/ 	.short	(.L_33 - .L_32)
.L_32:
        /*000c*/ 	.word	0x00000000
        /*0010*/ 	.short	0x0000
        /*0012*/ 	.short	0x0000
        /*0014*/ 	.byte	0x00, 0xf0, 0x01, 0x20


	//----- nvinfo : EIATTR_AT_ENTRY_FRAGMENTS
	.align		4
.L_33:
        /*0018*/ 	.byte	0x04, 0x4f
        /*001a*/ 	.short	(.L_35 - .L_34)


	//   ....[0]....
.L_34:
        /*001c*/ 	.word	0x00000006


	//----- nvinfo : EIATTR_RESERVED_SMEM_USED
	.align		4
.L_35:
        /*0020*/ 	.byte	0x01, 0x41
	.zero		2


	//----- nvinfo : EIATTR_SPARSE_MMA_MASK
	.align		4
        /*0024*/ 	.byte	0x03, 0x50
        /*0026*/ 	.short	0x0000


	//----- nvinfo : EIATTR_TCGEN05_1CTA_USED
	.align		4
        /*0028*/ 	.byte	0x01, 0x51
	.zero		2


	//----- nvinfo : EIATTR_MAXREG_COUNT
	.align		4
        /*002c*/ 	.byte	0x03, 0x1b
        /*002e*/ 	.short	0x00ff


	//----- nvinfo : EIATTR_NUM_BARRIERS
	.align		4
        /*0030*/ 	.byte	0x02, 0x4c
        /*0032*/ 	.byte	0x07
	.zero		1


	//----- nvinfo : EIATTR_EXTERNS
	.align		4
        /*0034*/ 	.byte	0x04, 0x0f
        /*0036*/ 	.short	(.L_37 - .L_36)


	//   ....[0]....
	.align		4
.L_36:
        /*0038*/ 	.word	index@(__assertfail)


	//----- nvinfo : EIATTR_MERCURY_ISA_VERSION
	.align		4
.L_37:
        /*003c*/ 	.byte	0x03, 0x5f
        /*003e*/ 	.short	0x0101


	//----- nvinfo : EIATTR_INT_WARP_WIDE_INSTR_OFFSETS
	.align		4
        /*0040*/ 	.byte	0x04, 0x31
        /*0042*/ 	.short	(.L_39 - .L_38)


	//   ....[0]....
.L_38:
        /*0044*/ 	.word	0x00001e60


	//   ....[1]....
        /*0048*/ 	.word	0x00003b40


	//   ....[2]....
        /*004c*/ 	.word	0x00003b70


	//   ....[3]....
        /*0050*/ 	.word	0x00003bc0


	//   ....[4]....
        /*0054*/ 	.word	0x000044d0


	//   ....[5]....
        /*0058*/ 	.word	0x00004530


	//   ....[6]....
        /*005c*/ 	.word	0x00004610


	//   ....[7]....
        /*0060*/ 	.word	0x00004680


	//   ....[8]....
        /*0064*/ 	.word	0x00004790


	//   ....[9]....
        /*0068*/ 	.word	0x00004820


	//   ....[10]....
        /*006c*/ 	.word	0x000049f0


	//   ....[11]....
        /*0070*/ 	.word	0x00004b50


	//----- nvinfo : EIATTR_COOP_GROUP_MASK_REGIDS
	.align		4
.L_39:
        /*0074*/ 	.byte	0x04, 0x29
        /*0076*/ 	.short	(.L_41 - .L_40)


	//   ....[0]....
.L_40:
        /*0078*/ 	.word	0xffffffff


	//   ....[1]....
        /*007c*/ 	.word	0xffffffff


	//   ....[2]....
        /*0080*/ 	.word	0xffffffff


	//   ....[3]....
        /*0084*/ 	.word	0xffffffff


	//   ....[4]....
        /*0088*/ 	.word	0xffffffff


	//   ....[5]....
        /*008c*/ 	.word	0xffffffff


	//   ....[6]....
        /*0090*/ 	.word	0xffffffff


	//   ....[7]....
        /*0094*/ 	.word	0xffffffff


	//   ....[8]....
        /*0098*/ 	.word	0xffffffff


	//   ....[9]....
        /*009c*/ 	.word	0xffffffff


	//   ....[10]....
        /*00a0*/ 	.word	0xffffffff


	//   ....[11]....
        /*00a4*/ 	.word	0xffffffff


	//   ....[12]....
        /*00a8*/ 	.word	0xffffffff


	//----- nvinfo : EIATTR_COOP_GROUP_INSTR_OFFSETS
	.align		4
.L_41:
        /*00ac*/ 	.byte	0x04, 0x28
        /*00ae*/ 	.short	(.L_43 - .L_42)


	//   ....[0]....
.L_42:
        /*00b0*/ 	.word	0x00000090


	//   ....[1]....
        /*00b4*/ 	.word	0x000004d0


	//   ....[2]....
        /*00b8*/ 	.word	0x000006c0


	//   ....[3]....
        /*00bc*/ 	.word	0x00000860


	//   ....[4]....
        /*00c0*/ 	.word	0x00000960


	//   ....[5]....
        /*00c4*/ 	.word	0x00000ad0


	//   ....[6]....
        /*00c8*/ 	.word	0x00000c70


	//   ....[7]....
        /*00cc*/ 	.word	0x00001d40


	//   ....[8]....
        /*00d0*/ 	.word	0x00002d60


	//   ....[9]....
        /*00d4*/ 	.word	0x00002f70


	//   ....[10]....
        /*00d8*/ 	.word	0x00002fa0


	//   ....[11]....
        /*00dc*/ 	.word	0x00003a30


	//   ....[12]....
        /*00e0*/ 	.word	0x00003c60


	//----- nvinfo : EIATTR_VRC_CTA_INIT_COUNT
	.align		4
.L_43:
        /*00e4*/ 	.byte	0x02, 0x4a
        /*00e6*/ 	.byte	0x80
	.zero		1


	//----- nvinfo : EIATTR_SYSCALL_OFFSETS
	.align		4
        /*00e8*/ 	.byte	0x04, 0x46
        /*00ea*/ 	.short	(.L_45 - .L_44)


	//   ....[0]....
.L_44:
        /*00ec*/ 	.word	0x00005610


	//   ....[1]....
        /*00f0*/ 	.word	0x00005700


	//   ....[2]....
        /*00f4*/ 	.word	0x00005f30


	//   ....[3]....
        /*00f8*/ 	.word	0x000068f0


	//   ....[4]....
        /*00fc*/ 	.word	0x00007250


	//   ....[5]....
        /*0100*/ 	.word	0x00007bb0


	//----- nvinfo : EIATTR_MBARRIER_INSTR_OFFSETS
	.align		4
.L_45:
        /*0104*/ 	.byte	0x04, 0x39
        /*0106*/ 	.short	(.L_47 - .L_46)


	//   ....[0]....
.L_46:
        /*0108*/ 	.word	0x000005b0
        /*010c*/ 	.word	0x000000ff
        /*0110*/ 	.word	0x00000000
        /*0114*/ 	.short	0x0100
        /*0116*/ 	.byte	0x05
	.zero		1


	//   ....[1]....
        /*0118*/ 	.word	0x000005c0
        /*011c*/ 	.word	0x000000ff
        /*0120*/ 	.word	0x00000040
        /*0124*/ 	.short	0x0100
        /*0126*/ 	.byte	0x05
	.zero		1


	//   ....[2]....
        /*0128*/ 	.word	0x000005d0
        /*012c*/ 	.word	0x000000ff
        /*0130*/ 	.word	0x00000008
        /*0134*/ 	.short	0x0100
        /*0136*/ 	.byte	0x05
	.zero		1


	//   ....[3]....
        /*0138*/ 	.word	0x000005e0
        /*013c*/ 	.word	0x000000ff
        /*0140*/ 	.word	0x00000048
        /*0144*/ 	.short	0x0100
        /*0146*/ 	.byte	0x05
	.zero		1


	//   ....[4]....
        /*0148*/ 	.word	0x000005f0
        /*014c*/ 	.word	0x000000ff
        /*0150*/ 	.word	0x00000010
        /*0154*/ 	.short	0x0100
        /*0156*/ 	.byte	0x05
	.zero		1


	//   ....[5]....
        /*0158*/ 	.word	0x00000600
        /*015c*/ 	.word	0x000000ff
        /*0160*/ 	.word	0x00000050
        /*0164*/ 	.short	0x0100
        /*0166*/ 	.byte	0x05
	.zero		1


	//   ....[6]....
        /*0168*/ 	.word	0x00000610
        /*016c*/ 	.word	0x000000ff
        /*0170*/ 	.word	0x00000018
        /*0174*/ 	.short	0x0100
        /*0176*/ 	.byte	0x05
	.zero		1


	//   ....[7]....
        /*0178*/ 	.word	0x00000620
        /*017c*/ 	.word	0x000000ff
        /*0180*/ 	.word	0x00000058
        /*0184*/ 	.short	0x0100
        /*0186*/ 	.byte	0x05
	.zero		1


	//   ....[8]....
        /*0188*/ 	.word	0x00000630
        /*018c*/ 	.word	0x000000ff
        /*0190*/ 	.word	0x00000020
        /*0194*/ 	.short	0x0100
        /*0196*/ 	.byte	0x05
	.zero		1


	//   ....[9]....
        /*0198*/ 	.word	0x00000640
        /*019c*/ 	.word	0x000000ff
        /*01a0*/ 	.word	0x00000060
        /*01a4*/ 	.short	0x0100
        /*01a6*/ 	.byte	0x05
	.zero		1


	//   ....[10]....
        /*01a8*/ 	.word	0x00000650
        /*01ac*/ 	.word	0x000000ff
        /*01b0*/ 	.word	0x00000028
        /*01b4*/ 	.short	0x0100
        /*01b6*/ 	.byte	0x05
	.zero		1


	//   ....[11]....
        /*01b8*/ 	.word	0x00000660
        /*01bc*/ 	.word	0x000000ff
        /*01c0*/ 	.word	0x00000068
        /*01c4*/ 	.short	0x0100
        /*01c6*/ 	.byte	0x05
	.zero		1


	//   ....[12]....
        /*01c8*/ 	.word	0x00000670
        /*01cc*/ 	.word	0x000000ff
        /*01d0*/ 	.word	0x00000030
        /*01d4*/ 	.short	0x0100
        /*01d6*/ 	.byte	0x05
	.zero		1


	//   ....[13]....
        /*01d8*/ 	.word	0x00000680
        /*01dc*/ 	.word	0x000000ff
        /*01e0*/ 	.word	0x00000070
        /*01e4*/ 	.short	0x0100
        /*01e6*/ 	.byte	0x05
	.zero		1


	//   ....[14]....
        /*01e8*/ 	.word	0x00000690
        /*01ec*/ 	.word	0x000000ff
        /*01f0*/ 	.word	0x00000038
        /*01f4*/ 	.short	0x0100
        /*01f6*/ 	.byte	0x05
	.zero		1


	//   ....[15]....
        /*01f8*/ 	.word	0x000006a0
        /*01fc*/ 	.word	0x000000ff
        /*0200*/ 	.word	0x00000078
        /*0204*/ 	.short	0x0100
        /*0206*/ 	.byte	0x05
	.zero		1


	//   ....[16]....
        /*0208*/ 	.word	0x000007d0
        /*020c*/ 	.word	0x000000ff
        /*0210*/ 	.word	0x00000080
        /*0214*/ 	.short	0x0100
        /*0216*/ 	.byte	0x07
	.zero		1


	//   ....[17]....
        /*0218*/ 	.word	0x000007e0
        /*021c*/ 	.word	0x000000ff
        /*0220*/ 	.word	0x000000a0
        /*0224*/ 	.short	0x0100
        /*0226*/ 	.byte	0x07
	.zero		1


	//   ....[18]....
        /*0228*/ 	.word	0x000007f0
        /*022c*/ 	.word	0x000000ff
        /*0230*/ 	.word	0x00000088
        /*0234*/ 	.short	0x0100
        /*0236*/ 	.byte	0x07
	.zero		1


	//   ....[19]....
        /*0238*/ 	.word	0x00000800
        /*023c*/ 	.word	0x000000ff
        /*0240*/ 	.word	0x000000a8
        /*0244*/ 	.short	0x0100
        /*0246*/ 	.byte	0x07
	.zero		1


	//   ....[20]....
        /*0248*/ 	.word	0x00000810
        /*024c*/ 	.word	0x000000ff
        /*0250*/ 	.word	0x00000090
        /*0254*/ 	.short	0x0100
        /*0256*/ 	.byte	0x07
	.zero		1


	//   ....[21]....
        /*0258*/ 	.word	0x00000820
        /*025c*/ 	.word	0x000000ff
        /*0260*/ 	.word	0x000000b0
        /*0264*/ 	.short	0x0100
        /*0266*/ 	.byte	0x07
	.zero		1


	//   ....[22]....
        /*0268*/ 	.word	0x00000830
        /*026c*/ 	.word	0x000000ff
        /*0270*/ 	.word	0x00000098
        /*0274*/ 	.short	0x0100
        /*0276*/ 	.byte	0x07
	.zero		1


	//   ....[23]....
        /*0278*/ 	.word	0x00000840
        /*027c*/ 	.word	0x000000ff
        /*0280*/ 	.word	0x000000b8
        /*0284*/ 	.short	0x0100
        /*0286*/ 	.byte	0x07
	.zero		1


	//   ....[24]....
        /*0288*/ 	.word	0x00000930
        /*028c*/ 	.word	0x000000ff
        /*0290*/ 	.word	0x000000c0
        /*0294*/ 	.short	0x0100
        /*0296*/ 	.byte	0x05
	.zero		1


	//   ....[25]....
        /*0298*/ 	.word	0x00000940
        /*029c*/ 	.word	0x000000ff
        /*02a0*/ 	.word	0x000000c8
        /*02a4*/ 	.short	0x0100
        /*02a6*/ 	.byte	0x05
	.zero		1


	//   ....[26]....
        /*02a8*/ 	.word	0x00000a80
        /*02ac*/ 	.word	0x000000ff
        /*02b0*/ 	.word	0x000000d0
        /*02b4*/ 	.short	0x0100
        /*02b6*/ 	.byte	0x05
	.zero		1


	//   ....[27]....
        /*02b8*/ 	.word	0x00000a90
        /*02bc*/ 	.word	0x000000ff
        /*02c0*/ 	.word	0x000000e0
        /*02c4*/ 	.short	0x0100
        /*02c6*/ 	.byte	0x05
	.zero		1


	//   ....[28]....
        /*02c8*/ 	.word	0x00000aa0
        /*02cc*/ 	.word	0x000000ff
        /*02d0*/ 	.word	0x000000d8
        /*02d4*/ 	.short	0x0100
        /*02d6*/ 	.byte	0x05
	.zero		1


	//   ....[29]....
        /*02d8*/ 	.word	0x00000ab0
        /*02dc*/ 	.word	0x000000ff
        /*02e0*/ 	.word	0x000000e8
        /*02e4*/ 	.short	0x0100
        /*02e6*/ 	.byte	0x05
	.zero		1


	//   ....[30]....
        /*02e8*/ 	.word	0x00000be0
        /*02ec*/ 	.word	0x000000ff
        /*02f0*/ 	.word	0x000000f0
        /*02f4*/ 	.short	0x0100
        /*02f6*/ 	.byte	0x07
	.zero		1


	//   ....[31]....
        /*02f8*/ 	.word	0x00000bf0
        /*02fc*/ 	.word	0x000000ff
        /*0300*/ 	.word	0x00000110
        /*0304*/ 	.short	0x0100
        /*0306*/ 	.byte	0x07
	.zero		1


	//   ....[32]....
        /*0308*/ 	.word	0x00000c00
        /*030c*/ 	.word	0x000000ff
        /*0310*/ 	.word	0x000000f8
        /*0314*/ 	.short	0x0100
        /*0316*/ 	.byte	0x07
	.zero		1


	//   ....[33]....
        /*0318*/ 	.word	0x00000c10
        /*031c*/ 	.word	0x000000ff
        /*0320*/ 	.word	0x00000118
        /*0324*/ 	.short	0x0100
        /*0326*/ 	.byte	0x07
	.zero		1


	//   ....[34]....
        /*0328*/ 	.word	0x00000c20
        /*032c*/ 	.word	0x000000ff
        /*0330*/ 	.word	0x00000100
        /*0334*/ 	.short	0x0100
        /*0336*/ 	.byte	0x07
	.zero		1


	//   ....[35]....
        /*0338*/ 	.word	0x00000c30
        /*033c*/ 	.word	0x000000ff
        /*0340*/ 	.word	0x00000120
        /*0344*/ 	.short	0x0100
        /*0346*/ 	.byte	0x07
	.zero		1


	//   ....[36]....
        /*0348*/ 	.word	0x00000c40
        /*034c*/ 	.word	0x000000ff
        /*0350*/ 	.word	0x00000108
        /*0354*/ 	.short	0x0100
        /*0356*/ 	.byte	0x07
	.zero		1


	//   ....[37]....
        /*0358*/ 	.word	0x00000c50
        /*035c*/ 	.word	0x000000ff
        /*0360*/ 	.word	0x00000128
        /*0364*/ 	.short	0x0100
        /*0366*/ 	.byte	0x07
	.zero		1


	//   ....[38]....
        /*0368*/ 	.word	0x00000d40
        /*036c*/ 	.word	0x000000ff
        /*0370*/ 	.word	0x00000130
        /*0374*/ 	.short	0x0100
        /*0376*/ 	.byte	0x05
	.zero		1


	//   ....[39]....
        /*0378*/ 	.word	0x00000d50
        /*037c*/ 	.word	0x000000ff
        /*0380*/ 	.word	0x00000140
        /*0384*/ 	.short	0x0100
        /*0386*/ 	.byte	0x05
	.zero		1


	//   ....[40]....
        /*0388*/ 	.word	0x00000d60
        /*038c*/ 	.word	0x000000ff
        /*0390*/ 	.word	0x00000138
        /*0394*/ 	.short	0x0100
        /*0396*/ 	.byte	0x05
	.zero		1


	//   ....[41]....
        /*0398*/ 	.word	0x00000d70
        /*039c*/ 	.word	0x000000ff
        /*03a0*/ 	.word	0x00000148
        /*03a4*/ 	.short	0x0100
        /*03a6*/ 	.byte	0x05
	.zero		1


	//   ....[42]....
        /*03a8*/ 	.word	0x00001640
        /*03ac*/ 	.word	0x00000002
        /*03b0*/ 	.word	0x00000140
        /*03b4*/ 	.short	0x010a
        /*03b6*/ 	.byte	0xff
	.zero		1


	//   ....[43]....
        /*03b8*/ 	.word	0x00001670
        /*03bc*/ 	.word	0x00000002
        /*03c0*/ 	.word	0x00000130
        /*03c4*/ 	.short	0x0101
        /*03c6*/ 	.byte	0xff
	.zero		1


	//   ....[44]....
        /*03c8*/ 	.word	0x00001740
        /*03cc*/ 	.word	0x000000ff
        /*03d0*/ 	.word	0x00000040
        /*03d4*/ 	.short	0x010a
        /*03d6*/ 	.byte	0x08
	.zero		1


	//   ....[45]....
        /*03d8*/ 	.word	0x000017e0
        /*03dc*/ 	.word	0x000000ff
        /*03e0*/ 	.word	0x00000040
        /*03e4*/ 	.short	0x010a
        /*03e6*/ 	.byte	0x21
	.zero		1


	//   ....[46]....
        /*03e8*/ 	.word	0x00001930
        /*03ec*/ 	.word	0x000000ff
        /*03f0*/ 	.word	0x00000040
        /*03f4*/ 	.short	0x010a
        /*03f6*/ 	.byte	0x08
	.zero		1


	//   ....[47]....
        /*03f8*/ 	.word	0x00001a40
        /*03fc*/ 	.word	0x000000ff
        /*0400*/ 	.word	0x000000c8
        /*0404*/ 	.short	0x0101
        /*0406*/ 	.byte	0x04
	.zero		1


	//   ....[48]....
        /*0408*/ 	.word	0x00001a60
        /*040c*/ 	.word	0x000000ff
        /*0410*/ 	.word	0x00000040
        /*0414*/ 	.short	0x010a
        /*0416*/ 	.byte	0x08
	.zero		1


	//   ....[49]....
        /*0418*/ 	.word	0x00001ae0
        /*041c*/ 	.word	0x000000ff
        /*0420*/ 	.word	0x00000040
        /*0424*/ 	.short	0x010a
        /*0426*/ 	.byte	0x11
	.zero		1


	//   ....[50]....
        /*0428*/ 	.word	0x00001c30
        /*042c*/ 	.word	0x000000ff
        /*0430*/ 	.word	0x00000040
        /*0434*/ 	.short	0x010a
        /*0436*/ 	.byte	0x08
	.zero		1


	//   ....[51]....
        /*0438*/ 	.word	0x00001d70
        /*043c*/ 	.word	0x00000002
        /*0440*/ 	.word	0x000000d0
        /*0444*/ 	.short	0x010a
        /*0446*/ 	.byte	0xff
	.zero		1


	//   ....[52]....
        /*0448*/ 	.word	0x00001e30
        /*044c*/ 	.word	0x00000002
        /*0450*/ 	.word	0x00000000
        /*0454*/ 	.short	0x0101
        /*0456*/ 	.byte	0xff
	.zero		1


	//   ....[53]....
        /*0458*/ 	.word	0x00002390
        /*045c*/ 	.word	0x000000ff
        /*0460*/ 	.word	0x00000000
        /*0464*/ 	.short	0x010a
        /*0466*/ 	.byte	0x05
	.zero		1


	//   ....[54]....
        /*0468*/ 	.word	0x00002420
        /*046c*/ 	.word	0x000000ff
        /*0470*/ 	.word	0x00000000
        /*0474*/ 	.short	0x010a
        /*0476*/ 	.byte	0x05
	.zero		1


	//   ....[55]....
        /*0478*/ 	.word	0x000024b0
        /*047c*/ 	.word	0x000000ff
        /*0480*/ 	.word	0x00000000
        /*0484*/ 	.short	0x010a
        /*0486*/ 	.byte	0x05
	.zero		1


	//   ....[56]....
        /*0488*/ 	.word	0x00002540
        /*048c*/ 	.word	0x000000ff
        /*0490*/ 	.word	0x00000000
        /*0494*/ 	.short	0x010a
        /*0496*/ 	.byte	0x05
	.zero		1


	//   ....[57]....
        /*0498*/ 	.word	0x000025d0
        /*049c*/ 	.word	0x000000ff
        /*04a0*/ 	.word	0x00000000
        /*04a4*/ 	.short	0x010a
        /*04a6*/ 	.byte	0x05
	.zero		1


	//   ....[58]....
        /*04a8*/ 	.word	0x00002660
        /*04ac*/ 	.word	0x000000ff
        /*04b0*/ 	.word	0x00000000
        /*04b4*/ 	.short	0x010a
        /*04b6*/ 	.byte	0x05
	.zero		1


	//   ....[59]....
        /*04b8*/ 	.word	0x000026f0
        /*04bc*/ 	.word	0x000000ff
        /*04c0*/ 	.word	0x00000000
        /*04c4*/ 	.short	0x010a
        /*04c6*/ 	.byte	0x05
	.zero		1


	//   ....[60]....
        /*04c8*/ 	.word	0x00002790
        /*04cc*/ 	.word	0x00000000
        /*04d0*/ 	.word	0x00000000
        /*04d4*/ 	.short	0x010a
        /*04d6*/ 	.byte	0xff
	.zero		1


	//   ....[61]....
        /*04d8*/ 	.word	0x000028b0
        /*04dc*/ 	.word	0x00000000
        /*04e0*/ 	.word	0x00000130
        /*04e4*/ 	.short	0x010a
        /*04e6*/ 	.byte	0xff
	.zero		1


	//   ....[62]....
        /*04e8*/ 	.word	0x00002920
        /*04ec*/ 	.word	0x00000000
        /*04f0*/ 	.word	0x00000000
        /*04f4*/ 	.short	0x0101
        /*04f6*/ 	.byte	0xff
	.zero		1


	//   ....[63]....
        /*04f8*/ 	.word	0x00002940
        /*04fc*/ 	.word	0x000000ff
        /*0500*/ 	.word	0x000000e0
        /*0504*/ 	.short	0x010a
        /*0506*/ 	.byte	0x05
	.zero		1


	//   ....[64]....
        /*0508*/ 	.word	0x00002a60
        /*050c*/ 	.word	0x00000000
        /*0510*/ 	.word	0x000000d0
        /*0514*/ 	.short	0x010a
        /*0516*/ 	.byte	0xff
	.zero		1


	//   ....[65]....
        /*0518*/ 	.word	0x00002b60
        /*051c*/ 	.word	0x00000000
        /*0520*/ 	.word	0x00000000
        /*0524*/ 	.short	0x0101
        /*0526*/ 	.byte	0xff
	.zero		1


	//   ....[66]....
        /*0528*/ 	.word	0x00002bf0
        /*052c*/ 	.word	0x000000ff
        /*0530*/ 	.word	0x000000e0
        /*0534*/ 	.short	0x0106
        /*0536*/ 	.byte	0x05
	.zero		1


	//   ....[67]....
        /*0538*/ 	.word	0x00002c10
        /*053c*/ 	.word	0x000000ff
        /*0540*/ 	.word	0x000000e0
        /*0544*/ 	.short	0x010a
        /*0546*/ 	.byte	0x05
	.zero		1


	//   ....[68]....
        /*0548*/ 	.word	0x00002ca0
        /*054c*/ 	.word	0x000000ff
        /*0550*/ 	.word	0x000000e0
        /*0554*/ 	.short	0x0106
        /*0556*/ 	.byte	0x04
	.zero		1


	//   ....[69]....
        /*0558*/ 	.word	0x00002ce0
        /*055c*/ 	.word	0x00000000
        /*0560*/ 	.word	0x000000e0
        /*0564*/ 	.short	0x010a
        /*0566*/ 	.byte	0xff
	.zero		1


	//   ....[70]....
        /*0568*/ 	.word	0x00003220
        /*056c*/ 	.word	0x00000000
        /*0570*/ 	.word	0x000000d0
        /*0574*/ 	.short	0x010a
        /*0576*/ 	.byte	0xff
	.zero		1


	//   ....[71]....
        /*0578*/ 	.word	0x00003320
        /*057c*/ 	.word	0x00000003
        /*0580*/ 	.word	0x00000000
        /*0584*/ 	.short	0x0101
        /*0586*/ 	.byte	0xff
	.zero		1


	//   ....[72]....
        /*0588*/ 	.word	0x00003330
        /*058c*/ 	.word	0x000000ff
        /*0590*/ 	.word	0x00000000
        /*0594*/ 	.short	0x010a
        /*0596*/ 	.byte	0x06
	.zero		1


	//   ....[73]....
        /*0598*/ 	.word	0x000033b0
        /*059c*/ 	.word	0x000000ff
        /*05a0*/ 	.word	0x00000110
        /*05a4*/ 	.short	0x010a
        /*05a6*/ 	.byte	0x07
	.zero		1


	//   ....[74]....
        /*05a8*/ 	.word	0x00003490
        /*05ac*/ 	.word	0x000000ff
        /*05b0*/ 	.word	0x00000000
        /*05b4*/ 	.short	0x010a
        /*05b6*/ 	.byte	0x06
	.zero		1


	//   ....[75]....
        /*05b8*/ 	.word	0x000035c0
        /*05bc*/ 	.word	0x000000ff
        /*05c0*/ 	.word	0x00000000
        /*05c4*/ 	.short	0x010a
        /*05c6*/ 	.byte	0x1a
	.zero		1


	//   ....[76]....
        /*05c8*/ 	.word	0x00003860
        /*05cc*/ 	.word	0x000000ff
        /*05d0*/ 	.word	0x00000000
        /*05d4*/ 	.short	0x010a
        /*05d6*/ 	.byte	0x06
	.zero		1


	//   ....[77]....
        /*05d8*/ 	.word	0x000038f0
        /*05dc*/ 	.word	0x000000ff
        /*05e0*/ 	.word	0x00000000
        /*05e4*/ 	.short	0x010a
        /*05e6*/ 	.byte	0x06
	.zero		1


	//   ....[78]....
        /*05e8*/ 	.word	0x00003980
        /*05ec*/ 	.word	0x000000ff
        /*05f0*/ 	.word	0x00000000
        /*05f4*/ 	.short	0x010a
        /*05f6*/ 	.byte	0x06
	.zero		1


	//   ....[79]....
        /*05f8*/ 	.word	0x00003a10
        /*05fc*/ 	.word	0x000000ff
        /*0600*/ 	.word	0x00000000
        /*0604*/ 	.short	0x010a
        /*0606*/ 	.byte	0x07
	.zero		1


	//   ....[80]....
        /*0608*/ 	.word	0x00003e80
        /*060c*/ 	.word	0x00000000
        /*0610*/ 	.word	0x000000d0
        /*0614*/ 	.short	0x010a
        /*0616*/ 	.byte	0xff
	.zero		1


	//   ....[81]....
        /*0618*/ 	.word	0x00003f40
        /*061c*/ 	.word	0x00000000
        /*0620*/ 	.word	0x00000000
        /*0624*/ 	.short	0x0101
        /*0626*/ 	.byte	0xff
	.zero		1


	//   ....[82]....
        /*0628*/ 	.word	0x00004260
        /*062c*/ 	.word	0x000000ff
        /*0630*/ 	.word	0x000000c8
        /*0634*/ 	.short	0x010a
        /*0636*/ 	.byte	0x07
	.zero		1


	//   ....[83]....
        /*0638*/ 	.word	0x00004450
        /*063c*/ 	.word	0x000000ff
        /*0640*/ 	.word	0x000000a0
        /*0644*/ 	.short	0x010a
        /*0646*/ 	.byte	0x07
	.zero		1


	//   ....[84]....
        /*0648*/ 	.word	0x000045c0
        /*064c*/ 	.word	0x000000ff
        /*0650*/ 	.word	0x00000080
        /*0654*/ 	.short	0x010b
        /*0656*/ 	.byte	0x07
	.zero		1


	//   ....[85]....
        /*0658*/ 	.word	0x000045d0
        /*065c*/ 	.word	0x000000ff
        /*0660*/ 	.word	0x00000000
        /*0664*/ 	.short	0x0101
        /*0666*/ 	.byte	0x08
	.zero		1


	//   ....[86]....
        /*0668*/ 	.word	0x000045e0
        /*066c*/ 	.word	0x000000ff
        /*0670*/ 	.word	0x000000a8
        /*0674*/ 	.short	0x010a
        /*0676*/ 	.byte	0x07
	.zero		1


	//   ....[87]....
        /*0678*/ 	.word	0x00004730
        /*067c*/ 	.word	0x000000ff
        /*0680*/ 	.word	0x00000088
        /*0684*/ 	.short	0x010b
        /*0686*/ 	.byte	0x07
	.zero		1


	//   ....[88]....
        /*0688*/ 	.word	0x00004740
        /*068c*/ 	.word	0x000000ff
        /*0690*/ 	.word	0x00000000
        /*0694*/ 	.short	0x0101
        /*0696*/ 	.byte	0x08
	.zero		1


	//   ....[89]....
        /*0698*/ 	.word	0x00004750
        /*069c*/ 	.word	0x000000ff
        /*06a0*/ 	.word	0x000000b0
        /*06a4*/ 	.short	0x010a
        /*06a6*/ 	.byte	0x07
	.zero		1


	//   ....[90]....
        /*06a8*/ 	.word	0x000048d0
        /*06ac*/ 	.word	0x000000ff
        /*06b0*/ 	.word	0x00000090
        /*06b4*/ 	.short	0x010b
        /*06b6*/ 	.byte	0x07
	.zero		1


	//   ....[91]....
        /*06b8*/ 	.word	0x00004910
        /*06bc*/ 	.word	0x000000ff
        /*06c0*/ 	.word	0x00000000
        /*06c4*/ 	.short	0x0101
        /*06c6*/ 	.byte	0x08
	.zero		1


	//   ....[92]....
        /*06c8*/ 	.word	0x00004950
        /*06cc*/ 	.word	0x000000ff
        /*06d0*/ 	.word	0x000000b8
        /*06d4*/ 	.short	0x010a
        /*06d6*/ 	.byte	0x07
	.zero		1


	//   ....[93]....
        /*06d8*/ 	.word	0x00004b90
        /*06dc*/ 	.word	0x000000ff
        /*06e0*/ 	.word	0x00000098
        /*06e4*/ 	.short	0x010b
        /*06e6*/ 	.byte	0x07
	.zero		1


	//   ....[94]....
        /*06e8*/ 	.word	0x00004bb0
        /*06ec*/ 	.word	0x000000ff
        /*06f0*/ 	.word	0x00000000
        /*06f4*/ 	.short	0x0101
        /*06f6*/ 	.byte	0x0d
	.zero		1


	//   ....[95]....
        /*06f8*/ 	.word	0x00004be0
        /*06fc*/ 	.word	0x000000ff
        /*0700*/ 	.word	0x000000a0
        /*0704*/ 	.short	0x010a
        /*0706*/ 	.byte	0x07
	.zero		1


	//   ....[96]....
        /*0708*/ 	.word	0x00004c00
        /*070c*/ 	.word	0x000000ff
        /*0710*/ 	.word	0x000000a8
        /*0714*/ 	.short	0x010a
        /*0716*/ 	.byte	0x07
	.zero		1


	//   ....[97]....
        /*0718*/ 	.word	0x00004c20
        /*071c*/ 	.word	0x000000ff
        /*0720*/ 	.word	0x000000b0
        /*0724*/ 	.short	0x010a
        /*0726*/ 	.byte	0x07
	.zero		1


	//   ....[98]....
        /*0728*/ 	.word	0x00004c60
        /*072c*/ 	.word	0x00000000
        /*0730*/ 	.word	0x000000b8
        /*0734*/ 	.short	0x010a
        /*0736*/ 	.byte	0xff
	.zero		1


	//   ....[99]....
        /*0738*/ 	.word	0x00004fd0
        /*073c*/ 	.word	0x00000000
        /*0740*/ 	.word	0x000000d0
        /*0744*/ 	.short	0x010a
        /*0746*/ 	.byte	0xff
	.zero		1


	//   ....[100]....
        /*0748*/ 	.word	0x000050e0
        /*074c*/ 	.word	0x00000000
        /*0750*/ 	.word	0x00000000
        /*0754*/ 	.short	0x0101
        /*0756*/ 	.byte	0xff
	.zero		1


	//   ....[101]....
        /*0758*/ 	.word	0x00005b60
        /*075c*/ 	.word	0x000000ff
        /*0760*/ 	.word	0x00000080
        /*0764*/ 	.short	0x010a
        /*0766*/ 	.byte	0x30
	.zero		1


	//   ....[102]....
        /*0768*/ 	.word	0x00005ba0
        /*076c*/ 	.word	0x00000054
        /*0770*/ 	.word	0x000000f0
        /*0774*/ 	.short	0x010a
        /*0776*/ 	.byte	0xff
	.zero		1


	//   ....[103]....
        /*0778*/ 	.word	0x00005d10
        /*077c*/ 	.word	0x000000ff
        /*0780*/ 	.word	0x00000080
        /*0784*/ 	.short	0x010a
        /*0786*/ 	.byte	0x30
	.zero		1


	//   ....[104]....
        /*0788*/ 	.word	0x00005e10
        /*078c*/ 	.word	0x00000054
        /*0790*/ 	.word	0x000000f0
        /*0794*/ 	.short	0x010a
        /*0796*/ 	.byte	0xff
	.zero		1


	//   ....[105]....
        /*0798*/ 	.word	0x00006610
        /*079c*/ 	.word	0x00000000
        /*07a0*/ 	.word	0x00000000
        /*07a4*/ 	.short	0x0101
        /*07a6*/ 	.byte	0xff
	.zero		1


	//   ....[106]....
        /*07a8*/ 	.word	0x00006620
        /*07ac*/ 	.word	0x00000002
        /*07b0*/ 	.word	0x00000080
        /*07b4*/ 	.short	0x010a
        /*07b6*/ 	.byte	0xff
	.zero		1


	//   ....[107]....
        /*07b8*/ 	.word	0x000066f0
        /*07bc*/ 	.word	0x00000002
        /*07c0*/ 	.word	0x00000080
        /*07c4*/ 	.short	0x010a
        /*07c6*/ 	.byte	0xff
	.zero		1


	//   ....[108]....
        /*07c8*/ 	.word	0x00006f70
        /*07cc*/ 	.word	0x00000015
        /*07d0*/ 	.word	0x00000000
        /*07d4*/ 	.short	0x0101
        /*07d6*/ 	.byte	0xff
	.zero		1


	//   ....[109]....
        /*07d8*/ 	.word	0x00006f90
        /*07dc*/ 	.word	0x00000000
        /*07e0*/ 	.word	0x00000080
        /*07e4*/ 	.short	0x010a
        /*07e6*/ 	.byte	0xff
	.zero		1


	//   ....[110]....
        /*07e8*/ 	.word	0x00007050
        /*07ec*/ 	.word	0x00000000
        /*07f0*/ 	.word	0x00000080
        /*07f4*/ 	.short	0x010a
        /*07f6*/ 	.byte	0xff
	.zero		1


	//   ....[111]....
        /*07f8*/ 	.word	0x000078d0
        /*07fc*/ 	.word	0x00000015
        /*0800*/ 	.word	0x00000000
        /*0804*/ 	.short	0x0101
        /*0806*/ 	.byte	0xff
	.zero		1


	//   ....[112]....
        /*0808*/ 	.word	0x000078f0
        /*080c*/ 	.word	0x00000002
        /*0810*/ 	.word	0x00000080
        /*0814*/ 	.short	0x010a
        /*0816*/ 	.byte	0xff
	.zero		1


	//   ....[113]....
        /*0818*/ 	.word	0x000079b0
        /*081c*/ 	.word	0x00000002
        /*0820*/ 	.word	0x00000080
        /*0824*/ 	.short	0x010a
        /*0826*/ 	.byte	0xff
	.zero		1


	//   ....[114]....
        /*0828*/ 	.word	0x00007d20
        /*082c*/ 	.word	0x000000ff
        /*0830*/ 	.word	0x00000000
        /*0834*/ 	.short	0x0101
        /*0836*/ 	.byte	0x05
	.zero		1


	//   ....[115]....
        /*0838*/ 	.word	0x00008290
        /*083c*/ 	.word	0x00000000
        /*0840*/ 	.word	0x00000000
        /*0844*/ 	.short	0x0101
        /*0846*/ 	.byte	0xff
	.zero		1


	//   ....[116]....
        /*0848*/ 	.word	0x00008500
        /*084c*/ 	.word	0x000000ff
        /*0850*/ 	.word	0x00000000
        /*0854*/ 	.short	0x0101
        /*0856*/ 	.byte	0x04
	.zero		1


	//   ....[117]....
        /*0858*/ 	.word	0x00008520
        /*085c*/ 	.word	0x00000002
        /*0860*/ 	.word	0x00000140
        /*0864*/ 	.short	0x010a
        /*0866*/ 	.byte	0xff
	.zero		1


	//   ....[118]....
        /*0868*/ 	.word	0x00008580
        /*086c*/ 	.word	0x00000002
        /*0870*/ 	.word	0x00000040
        /*0874*/ 	.short	0x010a
        /*0876*/ 	.byte	0xff
	.zero		1


	//   ....[119]....
        /*0878*/ 	.word	0x000085e0
        /*087c*/ 	.word	0x00000002
        /*0880*/ 	.word	0x00000040
        /*0884*/ 	.short	0x010a
        /*0886*/ 	.byte	0xff
	.zero		1


	//   ....[120]....
        /*0888*/ 	.word	0x00008630
        /*088c*/ 	.word	0x00000002
        /*0890*/ 	.word	0x000000d0
        /*0894*/ 	.short	0x010a
        /*0896*/ 	.byte	0xff
	.zero		1


	//   ....[121]....
        /*0898*/ 	.word	0x00008690
        /*089c*/ 	.word	0x00000000
        /*08a0*/ 	.word	0x00000000
        /*08a4*/ 	.short	0x010a
        /*08a6*/ 	.byte	0xff
	.zero		1


	//   ....[122]....
        /*08a8*/ 	.word	0x000086f0
        /*08ac*/ 	.word	0x00000000
        /*08b0*/ 	.word	0x00000000
        /*08b4*/ 	.short	0x010a
        /*08b6*/ 	.byte	0xff
	.zero		1


	//   ....[123]....
        /*08b8*/ 	.word	0x00008750
        /*08bc*/ 	.word	0x00000000
        /*08c0*/ 	.word	0x00000000
        /*08c4*/ 	.short	0x010a
        /*08c6*/ 	.byte	0xff
	.zero		1


	//   ....[124]....
        /*08c8*/ 	.word	0x000087b0
        /*08cc*/ 	.word	0x00000000
        /*08d0*/ 	.word	0x00000000
        /*08d4*/ 	.short	0x010a
        /*08d6*/ 	.byte	0xff
	.zero		1


	//   ....[125]....
        /*08d8*/ 	.word	0x00008810
        /*08dc*/ 	.word	0x00000000
        /*08e0*/ 	.word	0x00000000
        /*08e4*/ 	.short	0x010a
        /*08e6*/ 	.byte	0xff
	.zero		1


	//   ....[126]....
        /*08e8*/ 	.word	0x00008870
        /*08ec*/ 	.word	0x00000000
        /*08f0*/ 	.word	0x00000000
        /*08f4*/ 	.short	0x010a
        /*08f6*/ 	.byte	0xff
	.zero		1


	//   ....[127]....
        /*08f8*/ 	.word	0x000088d0
        /*08fc*/ 	.word	0x00000000
        /*0900*/ 	.word	0x00000000
        /*0904*/ 	.short	0x010a
        /*0906*/ 	.byte	0xff
	.zero		1


	//   ....[128]....
        /*0908*/ 	.word	0x00008920
        /*090c*/ 	.word	0x00000000
        /*0910*/ 	.word	0x00000130
        /*0914*/ 	.short	0x010a
        /*0916*/ 	.byte	0xff
	.zero		1


	//   ....[129]....
        /*0918*/ 	.word	0x00008980
        /*091c*/ 	.word	0x00000000
        /*0920*/ 	.word	0x000000e0
        /*0924*/ 	.short	0x010a
        /*0926*/ 	.byte	0xff
	.zero		1


	//   ....[130]....
        /*0928*/ 	.word	0x000089d0
        /*092c*/ 	.word	0x00000000
        /*0930*/ 	.word	0x000000d0
        /*0934*/ 	.short	0x010a
        /*0936*/ 	.byte	0xff
	.zero		1


	//   ....[131]....
        /*0938*/ 	.word	0x00008a30
        /*093c*/ 	.word	0x00000000
        /*0940*/ 	.word	0x000000e0
        /*0944*/ 	.short	0x010a
        /*0946*/ 	.byte	0xff
	.zero		1


	//   ....[132]....
        /*0948*/ 	.word	0x00008a80
        /*094c*/ 	.word	0x00000000
        /*0950*/ 	.word	0x000000d0
        /*0954*/ 	.short	0x010a
        /*0956*/ 	.byte	0xff
	.zero		1


	//   ....[133]....
        /*0958*/ 	.word	0x00008ae0
        /*095c*/ 	.word	0x00000002
        /*0960*/ 	.word	0x00000110
        /*0964*/ 	.short	0x010a
        /*0966*/ 	.byte	0xff
	.zero		1


	//   ....[134]....
        /*0968*/ 	.word	0x00008b40
        /*096c*/ 	.word	0x00000000
        /*0970*/ 	.word	0x00000000
        /*0974*/ 	.short	0x010a
        /*0976*/ 	.byte	0xff
	.zero		1


	//   ....[135]....
        /*0978*/ 	.word	0x00008ba0
        /*097c*/ 	.word	0x00000000
        /*0980*/ 	.word	0x00000000
        /*0984*/ 	.short	0x010a
        /*0986*/ 	.byte	0xff
	.zero		1


	//   ....[136]....
        /*0988*/ 	.word	0x00008c00
        /*098c*/ 	.word	0x00000000
        /*0990*/ 	.word	0x00000000
        /*0994*/ 	.short	0x010a
        /*0996*/ 	.byte	0xff
	.zero		1


	//   ....[137]....
        /*0998*/ 	.word	0x00008c60
        /*099c*/ 	.word	0x00000000
        /*09a0*/ 	.word	0x00000000
        /*09a4*/ 	.short	0x010a
        /*09a6*/ 	.byte	0xff
	.zero		1


	//   ....[138]....
        /*09a8*/ 	.word	0x00008cc0
        /*09ac*/ 	.word	0x00000000
        /*09b0*/ 	.word	0x00000000
        /*09b4*/ 	.short	0x010a
        /*09b6*/ 	.byte	0xff
	.zero		1


	//   ....[139]....
        /*09b8*/ 	.word	0x00008d10
        /*09bc*/ 	.word	0x00000000
        /*09c0*/ 	.word	0x000000d0
        /*09c4*/ 	.short	0x010a
        /*09c6*/ 	.byte	0xff
	.zero		1


	//   ....[140]....
        /*09c8*/ 	.word	0x00008d70
        /*09cc*/ 	.word	0x00000000
        /*09d0*/ 	.word	0x000000c8
        /*09d4*/ 	.short	0x010a
        /*09d6*/ 	.byte	0xff
	.zero		1


	//   ....[141]....
        /*09d8*/ 	.word	0x00008dd0
        /*09dc*/ 	.word	0x00000000
        /*09e0*/ 	.word	0x000000a0
        /*09e4*/ 	.short	0x010a
        /*09e6*/ 	.byte	0xff
	.zero		1


	//   ....[142]....
        /*09e8*/ 	.word	0x00008e30
        /*09ec*/ 	.word	0x00000000
        /*09f0*/ 	.word	0x000000a8
        /*09f4*/ 	.short	0x010a
        /*09f6*/ 	.byte	0xff
	.zero		1


	//   ....[143]....
        /*09f8*/ 	.word	0x00008e90
        /*09fc*/ 	.word	0x00000000
        /*0a00*/ 	.word	0x000000b0
        /*0a04*/ 	.short	0x010a
        /*0a06*/ 	.byte	0xff
	.zero		1


	//   ....[144]....
        /*0a08*/ 	.word	0x00008ef0
        /*0a0c*/ 	.word	0x00000000
        /*0a10*/ 	.word	0x000000b8
        /*0a14*/ 	.short	0x010a
        /*0a16*/ 	.byte	0xff
	.zero		1


	//   ....[145]....
        /*0a18*/ 	.word	0x00008f50
        /*0a1c*/ 	.word	0x00000000
        /*0a20*/ 	.word	0x000000a0
        /*0a24*/ 	.short	0x010a
        /*0a26*/ 	.byte	0xff
	.zero		1


	//   ....[146]....
        /*0a28*/ 	.word	0x00008fb0
        /*0a2c*/ 	.word	0x00000000
        /*0a30*/ 	.word	0x000000a8
        /*0a34*/ 	.short	0x010a
        /*0a36*/ 	.byte	0xff
	.zero		1


	//   ....[147]....
        /*0a38*/ 	.word	0x00009010
        /*0a3c*/ 	.word	0x00000000
        /*0a40*/ 	.word	0x000000b0
        /*0a44*/ 	.short	0x010a
        /*0a46*/ 	.byte	0xff
	.zero		1


	//   ....[148]....
        /*0a48*/ 	.word	0x00009060
        /*0a4c*/ 	.word	0x00000000
        /*0a50*/ 	.word	0x000000d0
        /*0a54*/ 	.short	0x010a
        /*0a56*/ 	.byte	0xff
	.zero		1


	//   ....[149]....
        /*0a58*/ 	.word	0x000090c0
        /*0a5c*/ 	.word	0x00000000
        /*0a60*/ 	.word	0x00000080
        /*0a64*/ 	.short	0x010a
        /*0a66*/ 	.byte	0xff
	.zero		1


	//   ....[150]....
        /*0a68*/ 	.word	0x00009110
        /*0a6c*/ 	.word	0x00000054
        /*0a70*/ 	.word	0x000000f0
        /*0a74*/ 	.short	0x010a
        /*0a76*/ 	.byte	0xff
	.zero		1


	//   ....[151]....
        /*0a78*/ 	.word	0x00009160
        /*0a7c*/ 	.word	0x00000002
        /*0a80*/ 	.word	0x00000080
        /*0a84*/ 	.short	0x010a
        /*0a86*/ 	.byte	0xff
	.zero		1


	//   ....[152]....
        /*0a88*/ 	.word	0x000091b0
        /*0a8c*/ 	.word	0x00000000
        /*0a90*/ 	.word	0x00000080
        /*0a94*/ 	.short	0x010a
        /*0a96*/ 	.byte	0xff
	.zero		1


	//   ....[153]....
        /*0a98*/ 	.word	0x00009200
        /*0a9c*/ 	.word	0x00000002
        /*0aa0*/ 	.word	0x00000080
        /*0aa4*/ 	.short	0x010a
        /*0aa6*/ 	.byte	0xff
	.zero		1


	//----- nvinfo : EIATTR_NUM_MBARRIERS
	.align		4
.L_47:
        /*0aa8*/ 	.byte	0x03, 0x38
        /*0aaa*/ 	.short	0x002a


	//----- nvinfo : EIATTR_EXIT_INSTR_OFFSETS
	.align		4
        /*0aac*/ 	.byte	0x04, 0x1c
        /*0aae*/ 	.short	(.L_49 - .L_48)


	//   ....[0]....
.L_48:
        /*0ab0*/ 	.word	0x000027c0


	//   ....[1]....
        /*0ab4*/ 	.word	0x00002cb0


	//   ....[2]....
        /*0ab8*/ 	.word	0x00002d10


	//   ....[3]....
        /*0abc*/ 	.word	0x00003c70


	//   ....[4]....
        /*0ac0*/ 	.word	0x00004c90


	//   ....[5]....
        /*0ac4*/ 	.word	0x00004cd0


	//   ....[6]....
        /*0ac8*/ 	.word	0x000083f0


	//   ....[7]....
        /*0acc*/ 	.word	0x00008470


	//   ....[8]....
        /*0ad0*/ 	.word	0x000084a0


	//   ....[9]....
        /*0ad4*/ 	.word	0x00008510


	//----- nvinfo : EIATTR_MAX_THREADS
	.align		4
.L_49:
        /*0ad8*/ 	.byte	0x04, 0x05
        /*0ada*/ 	.short	(.L_51 - .L_50)
.L_50:
        /*0adc*/ 	.word	0x00000100
        /*0ae0*/ 	.word	0x00000001
        /*0ae4*/ 	.word	0x00000001


	//----- nvinfo : EIATTR_CRS_STACK_SIZE
	.align		4
.L_51:
        /*0ae8*/ 	.byte	0x04, 0x1e
        /*0aea*/ 	.short	(.L_53 - .L_52)
.L_52:
        /*0aec*/ 	.word	0x00000000


	//----- nvinfo : EIATTR_CBANK_PARAM_SIZE
	.align		4
.L_53:
        /*0af0*/ 	.byte	0x03, 0x19
        /*0af2*/ 	.short	0x0800


	//----- nvinfo : EIATTR_PARAM_CBANK
	.align		4
        /*0af4*/ 	.byte	0x04, 0x0a
        /*0af6*/ 	.short	(.L_55 - .L_54)
	.align		4
.L_54:
        /*0af8*/ 	.word	index@(.nv.constant0._ZN7cutlass13device_kernelINS_4gemm6kernel13GemmUniversalIN4cute5tupleIJiiiiEEENS1_10collective13CollectiveMmaINS1_35MainloopSm100TmaUmmaWarpSpecializedILi8ELi2ELi4ENS5_IJNS4_1CILi1EEESB_SB_EEEEENS5_IJNSA_ILi64EEENSA_ILi128EEENSA_ILi32EEEEEENS_10tfloat32_tENS5_IJlSB_lEEESI_SJ_NS4_8TiledMMAINS4_8MMA_AtomIJNS4_17SM100_MMA_TF32_SSISI_SI_fLi64ELi128ELNS4_4UMMA5MajorE0ELSO_0ELNSN_7ScaleInE0ELSP_0EEEEEENS4_6LayoutISC_NS5_IJNSA_ILi0EEEST_ST_EEEEENS5_IJNS4_10UnderscoreESW_SW_EEEEENS4_13SM90_TMA_LOADENS4_14ComposedLayoutINS4_7SwizzleILi3ELi4ELi3EEENS4_18smem_ptr_flag_bitsILi32EEENSS_INS5_IJNSA_ILi8EEESG_EEENS5_IJSG_SB_EEEEEEEvNS4_8identityESZ_S19_vS1A_EENS_8epilogue10collective18CollectiveEpilogueINS1C_23Sm100TmaWarpSpecializedILi4ELi2ELi16ELb1ELb0EEEJSH_NS5_IJNSS_ISE_SB_EENSS_ISG_SB_EEEEESI_SJ_SI_SJ_NS1C_6fusion15FusionCallbacksIS1G_NS1K_17LinearCombinationISI_fSI_fLNS_15FloatRoundStyleE2EEESH_S1J_JEEENS4_5SM1004TMEM4LOAD26SM100_TMEM_LOAD_16dp128b8xESZ_S19_NS4_17SM75_U32x4_LDSM_NENS4_14SM90_TMA_STOREES19_NS4_17SM90_U32x4_STSM_NENS4_39AutoVectorizingCopyWithAssumedAlignmentILi128EEEEEEvvEEEEvNT_6ParamsE)
        /*0afc*/ 	.short	0x0380
        /*0afe*/ 	.short	0x0800


	//----- nvinfo : EIATTR_SW_WAR
	.align		4
.L_55:
        /*0b00*/ 	.byte	0x04, 0x36
        /*0b02*/ 	.short	(.L_57 - .L_56)
.L_56:
        /*0b04*/ 	.word	0x00000008
.L_57:


//--------------------- .nv.callgraph             --------------------------
	.section	.nv.callgraph,"",@"SHT_CUDA_CALLGRAPH"
	.align	4
	.sectionentsize	8
	.align		4
        /*0000*/ 	.word	0x00000000
	.align		4
        /*0004*/ 	.word	0xffffffff
	.align		4
        /*0008*/ 	.word	index@(_ZN7cutlass13device_kernelINS_4gemm6kernel13GemmUniversalIN4cute5tupleIJiiiiEEENS1_10collective13CollectiveMmaINS1_35MainloopSm100TmaUmmaWarpSpecializedILi8ELi2ELi4ENS5_IJNS4_1CILi1EEESB_SB_EEEEENS5_IJNSA_ILi64EEENSA_ILi128EEENSA_ILi32EEEEEENS_10tfloat32_tENS5_IJlSB_lEEESI_SJ_NS4_8TiledMMAINS4_8MMA_AtomIJNS4_17SM100_MMA_TF32_SSISI_SI_fLi64ELi128ELNS4_4UMMA5MajorE0ELSO_0ELNSN_7ScaleInE0ELSP_0EEEEEENS4_6LayoutISC_NS5_IJNSA_ILi0EEEST_ST_EEEEENS5_IJNS4_10UnderscoreESW_SW_EEEEENS4_13SM90_TMA_LOADENS4_14ComposedLayoutINS4_7SwizzleILi3ELi4ELi3EEENS4_18smem_ptr_flag_bitsILi32EEENSS_INS5_IJNSA_ILi8EEESG_EEENS5_IJSG_SB_EEEEEEEvNS4_8identityESZ_S19_vS1A_EENS_8epilogue10collective18CollectiveEpilogueINS1C_23Sm100TmaWarpSpecializedILi4ELi2ELi16ELb1ELb0EEEJSH_NS5_IJNSS_ISE_SB_EENSS_ISG_SB_EEEEESI_SJ_SI_SJ_NS1C_6fusion15FusionCallbacksIS1G_NS1K_17LinearCombinationISI_fSI_fLNS_15FloatRoundStyleE2EEESH_S1J_JEEENS4_5SM1004TMEM4LOAD26SM100_TMEM_LOAD_16dp128b8xESZ_S19_NS4_17SM75_U32x4_LDSM_NENS4_14SM90_TMA_STOREES19_NS4_17SM90_U32x4_STSM_NENS4_39AutoVectorizingCopyWithAssumedAlignmentILi128EEEEEEvvEEEEvNT_6ParamsE)
	.align		4
        /*000c*/ 	.word	index@(__assertfail)
	.align		4
        /*0010*/ 	.word	0x00000000
	.align		4
        /*0014*/ 	.word	0xfffffffe
	.align		4
        /*0018*/ 	.word	0x00000000
	.align		4
        /*001c*/ 	.word	0xfffffffd
	.align		4
        /*0020*/ 	.word	0x00000000
	.align		4
        /*0024*/ 	.word	0xfffffffc


//--------------------- .nv.constant4             --------------------------
	.section	.nv.constant4,"a",@progbits
	.align	8
	.align		8
.nv.constant4:
        /*0000*/ 	.dword	__assertfail
	.align		8
        /*0008*/ 	.dword	__unnamed_1
	.align		8
        /*0010*/ 	.dword	__unnamed_2
	.align		8
        /*0018*/ 	.dword	_ZN40_INTERNAL_511faee3_4_k_cu_f15985a2_326864cuda3std3__45__cpo5beginE
	.align		8
        /*0020*/ 	.dword	_ZN40_INTERNAL_511faee3_4_k_cu_f15985a2_326864cuda3std3__45__cpo3endE
	.align		8
        /*0028*/ 	.dword	_ZN40_INTERNAL_511faee3_4_k_cu_f15985a2_326864cuda3std3__45__cpo6cbeginE
	.align		8
        /*0030*/ 	.dword	_ZN40_INTERNAL_511faee3_4_k_cu_f15985a2_326864cuda3std3__45__cpo4cendE
	.align		8
        /*0038*/ 	.dword	_ZN40_INTERNAL_511faee3_4_k_cu_f15985a2_326864cuda3std3__442_GLOBAL__N__511faee3_4_k_cu_f15985a2_326866ignoreE
	.align		8
        /*0040*/ 	.dword	_ZN40_INTERNAL_511faee3_4_k_cu_f15985a2_326864cuda3std3__419piecewise_constructE
	.align		8
        /*0048*/ 	.dword	_ZN40_INTERNAL_511faee3_4_k_cu_f15985a2_326864cuda3std3__48in_placeE
	.align		8
        /*0050*/ 	.dword	_ZN40_INTERNAL_511faee3_4_k_cu_f15985a2_326864cuda3std6ranges3__45__cpo4swapE
	.align		8
        /*0058*/ 	.dword	_ZN40_INTERNAL_511faee3_4_k_cu_f15985a2_326864cuda3std6ranges3__45__cpo9iter_moveE
	.align		8
        /*0060*/ 	.dword	_ZN40_INTERNAL_511faee3_4_k_cu_f15985a2_326864cute7productE
	.align		8
        /*0068*/ 	.dword	_ZN40_INTERNAL_511faee3_4_k_cu_f15985a2_326864cute1_E
	.align		8
        /*0070*/ 	.dword	$str$25
	.align		8
        /*0078*/ 	.dword	$str$26
	.align		8
        /*0080*/ 	.dword	$str$27
	.align		8
        /*0088*/ 	.dword	$str$28


//--------------------- .text._ZN7cutlass13device_kernelINS_4gemm6kernel13GemmUniversalIN4cute5tupleIJiiiiEEENS1_10collective13CollectiveMmaINS1_35MainloopSm100TmaUmmaWarpSpecializedILi8ELi2ELi4ENS5_IJNS4_1CILi1EEESB_SB_EEEEENS5_IJNSA_ILi64EEENSA_ILi128EEENSA_ILi32EEEEEENS_10tfloat32_tENS5_IJlSB_lEEESI_SJ_NS4_8TiledMMAINS4_8MMA_AtomIJNS4_17SM100_MMA_TF32_SSISI_SI_fLi64ELi128ELNS4_4UMMA5MajorE0ELSO_0ELNSN_7ScaleInE0ELSP_0EEEEEENS4_6LayoutISC_NS5_IJNSA_ILi0EEEST_ST_EEEEENS5_IJNS4_10UnderscoreESW_SW_EEEEENS4_13SM90_TMA_LOADENS4_14ComposedLayoutINS4_7SwizzleILi3ELi4ELi3EEENS4_18smem_ptr_flag_bitsILi32EEENSS_INS5_IJNSA_ILi8EEESG_EEENS5_IJSG_SB_EEEEEEEvNS4_8identityESZ_S19_vS1A_EENS_8epilogue10collective18CollectiveEpilogueINS1C_23Sm100TmaWarpSpecializedILi4ELi2ELi16ELb1ELb0EEEJSH_NS5_IJNSS_ISE_SB_EENSS_ISG_SB_EEEEESI_SJ_SI_SJ_NS1C_6fusion15FusionCallbacksIS1G_NS1K_17LinearCombinationISI_fSI_fLNS_15FloatRoundStyleE2EEESH_S1J_JEEENS4_5SM1004TMEM4LOAD26SM100_TMEM_LOAD_16dp128b8xESZ_S19_NS4_17SM75_U32x4_LDSM_NENS4_14SM90_TMA_STOREES19_NS4_17SM90_U32x4_STSM_NENS4_39AutoVectorizingCopyWithAssumedAlignmentILi128EEEEEEvvEEEEvNT_6ParamsE --------------------------
	.section	.text._ZN7cutlass13device_kernelINS_4gemm6kernel13GemmUniversalIN4cute5tupleIJiiiiEEENS1_10collective13CollectiveMmaINS1_35MainloopSm100TmaUmmaWarpSpecializedILi8ELi2ELi4ENS5_IJNS4_1CILi1EEESB_SB_EEEEENS5_IJNSA_ILi64EEENSA_ILi128EEENSA_ILi32EEEEEENS_10tfloat32_tENS5_IJlSB_lEEESI_SJ_NS4_8TiledMMAINS4_8MMA_AtomIJNS4_17SM100_MMA_TF32_SSISI_SI_fLi64ELi128ELNS4_4UMMA5MajorE0ELSO_0ELNSN_7ScaleInE0ELSP_0EEEEEENS4_6LayoutISC_NS5_IJNSA_ILi0EEEST_ST_EEEEENS5_IJNS4_10UnderscoreESW_SW_EEEEENS4_13SM90_TMA_LOADENS4_14ComposedLayoutINS4_7SwizzleILi3ELi4ELi3EEENS4_18smem_ptr_flag_bitsILi32EEENSS_INS5_IJNSA_ILi8EEESG_EEENS5_IJSG_SB_EEEEEEEvNS4_8identityESZ_S19_vS1A_EENS_8epilogue10collective18CollectiveEpilogueINS1C_23Sm100TmaWarpSpecializedILi4ELi2ELi16ELb1ELb0EEEJSH_NS5_IJNSS_ISE_SB_EENSS_ISG_SB_EEEEESI_SJ_SI_SJ_NS1C_6fusion15FusionCallbacksIS1G_NS1K_17LinearCombinationISI_fSI_fLNS_15FloatRoundStyleE2EEESH_S1J_JEEENS4_5SM1004TMEM4LOAD26SM100_TMEM_LOAD_16dp128b8xESZ_S19_NS4_17SM75_U32x4_LDSM_NENS4_14SM90_TMA_STOREES19_NS4_17SM90_U32x4_STSM_NENS4_39AutoVectorizingCopyWithAssumedAlignmentILi128EEEEEEvvEEEEvNT_6ParamsE,"ax",@progbits
	.align	128
.text._ZN7cutlass13device_kernelINS_4gemm6kernel13GemmUniversalIN4cute5tupleIJiiiiEEENS1_10collective13CollectiveMmaINS1_35MainloopSm100TmaUmmaWarpSpecializedILi8ELi2ELi4ENS5_IJNS4_1CILi1EEESB_SB_EEEEENS5_IJNSA_ILi64EEENSA_ILi128EEENSA_ILi32EEEEEENS_10tfloat32_tENS5_IJlSB_lEEESI_SJ_NS4_8TiledMMAINS4_8MMA_AtomIJNS4_17SM100_MMA_TF32_SSISI_SI_fLi64ELi128ELNS4_4UMMA5MajorE0ELSO_0ELNSN_7ScaleInE0ELSP_0EEEEEENS4_6LayoutISC_NS5_IJNSA_ILi0EEEST_ST_EEEEENS5_IJNS4_10UnderscoreESW_SW_EEEEENS4_13SM90_TMA_LOADENS4_14ComposedLayoutINS4_7SwizzleILi3ELi4ELi3EEENS4_18smem_ptr_flag_bitsILi32EEENSS_INS5_IJNSA_ILi8EEESG_EEENS5_IJSG_SB_EEEEEEEvNS4_8identityESZ_S19_vS1A_EENS_8epilogue10collective18CollectiveEpilogueINS1C_23Sm100TmaWarpSpecializedILi4ELi2ELi16ELb1ELb0EEEJSH_NS5_IJNSS_ISE_SB_EENSS_ISG_SB_EEEEESI_SJ_SI_SJ_NS1C_6fusion15FusionCallbacksIS1G_NS1K_17LinearCombinationISI_fSI_fLNS_15FloatRoundStyleE2EEESH_S1J_JEEENS4_5SM1004TMEM4LOAD26SM100_TMEM_LOAD_16dp128b8xESZ_S19_NS4_17SM75_U32x4_LDSM_NENS4_14SM90_TMA_STOREES19_NS4_17SM90_U32x4_STSM_NENS4_39AutoVectorizingCopyWithAssumedAlignmentILi128EEEEEEvvEEEEvNT_6ParamsE:
        .type           _ZN7cutlass13device_kernelINS_4gemm6kernel13GemmUniversalIN4cute5tupleIJiiiiEEENS1_10collective13CollectiveMmaINS1_35MainloopSm100TmaUmmaWarpSpecializedILi8ELi2ELi4ENS5_IJNS4_1CILi1EEESB_SB_EEEEENS5_IJNSA_ILi64EEENSA_ILi128EEENSA_ILi32EEEEEENS_10tfloat32_tENS5_IJlSB_lEEESI_SJ_NS4_8TiledMMAINS4_8MMA_AtomIJNS4_17SM100_MMA_TF32_SSISI_SI_fLi64ELi128ELNS4_4UMMA5MajorE0ELSO_0ELNSN_7ScaleInE0ELSP_0EEEEEENS4_6LayoutISC_NS5_IJNSA_ILi0EEEST_ST_EEEEENS5_IJNS4_10UnderscoreESW_SW_EEEEENS4_13SM90_TMA_LOADENS4_14ComposedLayoutINS4_7SwizzleILi3ELi4ELi3EEENS4_18smem_ptr_flag_bitsILi32EEENSS_INS5_IJNSA_ILi8EEESG_EEENS5_IJSG_SB_EEEEEEEvNS4_8identityESZ_S19_vS1A_EENS_8epilogue10collective18CollectiveEpilogueINS1C_23Sm100TmaWarpSpecializedILi4ELi2ELi16ELb1ELb0EEEJSH_NS5_IJNSS_ISE_SB_EENSS_ISG_SB_EEEEESI_SJ_SI_SJ_NS1C_6fusion15FusionCallbacksIS1G_NS1K_17LinearCombinationISI_fSI_fLNS_15FloatRoundStyleE2EEESH_S1J_JEEENS4_5SM1004TMEM4LOAD26SM100_TMEM_LOAD_16dp128b8xESZ_S19_NS4_17SM75_U32x4_LDSM_NENS4_14SM90_TMA_STOREES19_NS4_17SM90_U32x4_STSM_NENS4_39AutoVectorizingCopyWithAssumedAlignmentILi128EEEEEEvvEEEEvNT_6ParamsE,@function
        .size           _ZN7cutlass13device_kernelINS_4gemm6kernel13GemmUniversalIN4cute5tupleIJiiiiEEENS1_10collective13CollectiveMmaINS1_35MainloopSm100TmaUmmaWarpSpecializedILi8ELi2ELi4ENS5_IJNS4_1CILi1EEESB_SB_EEEEENS5_IJNSA_ILi64EEENSA_ILi128EEENSA_ILi32EEEEEENS_10tfloat32_tENS5_IJlSB_lEEESI_SJ_NS4_8TiledMMAINS4_8MMA_AtomIJNS4_17SM100_MMA_TF32_SSISI_SI_fLi64ELi128ELNS4_4UMMA5MajorE0ELSO_0ELNSN_7ScaleInE0ELSP_0EEEEEENS4_6LayoutISC_NS5_IJNSA_ILi0EEEST_ST_EEEEENS5_IJNS4_10UnderscoreESW_SW_EEEEENS4_13SM90_TMA_LOADENS4_14ComposedLayoutINS4_7SwizzleILi3ELi4ELi3EEENS4_18smem_ptr_flag_bitsILi32EEENSS_INS5_IJNSA_ILi8EEESG_EEENS5_IJSG_SB_EEEEEEEvNS4_8identityESZ_S19_vS1A_EENS_8epilogue10collective18CollectiveEpilogueINS1C_23Sm100TmaWarpSpecializedILi4ELi2ELi16ELb1ELb0EEEJSH_NS5_IJNSS_ISE_SB_EENSS_ISG_SB_EEEEESI_SJ_SI_SJ_NS1C_6fusion15FusionCallbacksIS1G_NS1K_17LinearCombinationISI_fSI_fLNS_15FloatRoundStyleE2EEESH_S1J_JEEENS4_5SM1004TMEM4LOAD26SM100_TMEM_LOAD_16dp128b8xESZ_S19_NS4_17SM75_U32x4_LDSM_NENS4_14SM90_TMA_STOREES19_NS4_17SM90_U32x4_STSM_NENS4_39AutoVectorizingCopyWithAssumedAlignmentILi128EEEEEEvvEEEEvNT_6ParamsE,(.L_x_188 - _ZN7cutlass13device_kernelINS_4gemm6kernel13GemmUniversalIN4cute5tupleIJiiiiEEENS1_10collective13CollectiveMmaINS1_35MainloopSm100TmaUmmaWarpSpecializedILi8ELi2ELi4ENS5_IJNS4_1CILi1EEESB_SB_EEEEENS5_IJNSA_ILi64EEENSA_ILi128EEENSA_ILi32EEEEEENS_10tfloat32_tENS5_IJlSB_lEEESI_SJ_NS4_8TiledMMAINS4_8MMA_AtomIJNS4_17SM100_MMA_TF32_SSISI_SI_fLi64ELi128ELNS4_4UMMA5MajorE0ELSO_0ELNSN_7ScaleInE0ELSP_0EEEEEENS4_6LayoutISC_NS5_IJNSA_ILi0EEEST_ST_EEEEENS5_IJNS4_10UnderscoreESW_SW_EEEEENS4_13SM90_TMA_LOADENS4_14ComposedLayoutINS4_7SwizzleILi3ELi4ELi3EEENS4_18smem_ptr_flag_bitsILi32EEENSS_INS5_IJNSA_ILi8EEESG_EEENS5_IJSG_SB_EEEEEEEvNS4_8identityESZ_S19_vS1A_EENS_8epilogue10collective18CollectiveEpilogueINS1C_23Sm100TmaWarpSpecializedILi4ELi2ELi16ELb1ELb0EEEJSH_NS5_IJNSS_ISE_SB_EENSS_ISG_SB_EEEEESI_SJ_SI_SJ_NS1C_6fusion15FusionCallbacksIS1G_NS1K_17LinearCombinationISI_fSI_fLNS_15FloatRoundStyleE2EEESH_S1J_JEEENS4_5SM1004TMEM4LOAD26SM100_TMEM_LOAD_16dp128b8xESZ_S19_NS4_17SM75_U32x4_LDSM_NENS4_14SM90_TMA_STOREES19_NS4_17SM90_U32x4_STSM_NENS4_39AutoVectorizingCopyWithAssumedAlignmentILi128EEEEEEvvEEEEvNT_6ParamsE)
        .other          _ZN7cutlass13device_kernelINS_4gemm6kernel13GemmUniversalIN4cute5tupleIJiiiiEEENS1_10collective13CollectiveMmaINS1_35MainloopSm100TmaUmmaWarpSpecializedILi8ELi2ELi4ENS5_IJNS4_1CILi1EEESB_SB_EEEEENS5_IJNSA_ILi64EEENSA_ILi128EEENSA_ILi32EEEEEENS_10tfloat32_tENS5_IJlSB_lEEESI_SJ_NS4_8TiledMMAINS4_8MMA_AtomIJNS4_17SM100_MMA_TF32_SSISI_SI_fLi64ELi128ELNS4_4UMMA5MajorE0ELSO_0ELNSN_7ScaleInE0ELSP_0EEEEEENS4_6LayoutISC_NS5_IJNSA_ILi0EEEST_ST_EEEEENS5_IJNS4_10UnderscoreESW_SW_EEEEENS4_13SM90_TMA_LOADENS4_14ComposedLayoutINS4_7SwizzleILi3ELi4ELi3EEENS4_18smem_ptr_flag_bitsILi32EEENSS_INS5_IJNSA_ILi8EEESG_EEENS5_IJSG_SB_EEEEEEEvNS4_8identityESZ_S19_vS1A_EENS_8epilogue10collective18CollectiveEpilogueINS1C_23Sm100TmaWarpSpecializedILi4ELi2ELi16ELb1ELb0EEEJSH_NS5_IJNSS_ISE_SB_EENSS_ISG_SB_EEEEESI_SJ_SI_SJ_NS1C_6fusion15FusionCallbacksIS1G_NS1K_17LinearCombinationISI_fSI_fLNS_15FloatRoundStyleE2EEESH_S1J_JEEENS4_5SM1004TMEM4LOAD26SM100_TMEM_LOAD_16dp128b8xESZ_S19_NS4_17SM75_U32x4_LDSM_NENS4_14SM90_TMA_STOREES19_NS4_17SM90_U32x4_STSM_NENS4_39AutoVectorizingCopyWithAssumedAlignmentILi128EEEEEEvvEEEEvNT_6ParamsE,@"STO_CUDA_ENTRY STV_DEFAULT"
_ZN7cutlass13device_kernelINS_4gemm6kernel13GemmUniversalIN4cute5tupleIJiiiiEEENS1_10collective13CollectiveMmaINS1_35MainloopSm100TmaUmmaWarpSpecializedILi8ELi2ELi4ENS5_IJNS4_1CILi1EEESB_SB_EEEEENS5_IJNSA_ILi64EEENSA_ILi128EEENSA_ILi32EEEEEENS_10tfloat32_tENS5_IJlSB_lEEESI_SJ_NS4_8TiledMMAINS4_8MMA_AtomIJNS4_17SM100_MMA_TF32_SSISI_SI_fLi64ELi128ELNS4_4UMMA5MajorE0ELSO_0ELNSN_7ScaleInE0ELSP_0EEEEEENS4_6LayoutISC_NS5_IJNSA_ILi0EEEST_ST_EEEEENS5_IJNS4_10UnderscoreESW_SW_EEEEENS4_13SM90_TMA_LOADENS4_14ComposedLayoutINS4_7SwizzleILi3ELi4ELi3EEENS4_18smem_ptr_flag_bitsILi32EEENSS_INS5_IJNSA_ILi8EEESG_EEENS5_IJSG_SB_EEEEEEEvNS4_8identityESZ_S19_vS1A_EENS_8epilogue10collective18CollectiveEpilogueINS1C_23Sm100TmaWarpSpecializedILi4ELi2ELi16ELb1ELb0EEEJSH_NS5_IJNSS_ISE_SB_EENSS_ISG_SB_EEEEESI_SJ_SI_SJ_NS1C_6fusion15FusionCallbacksIS1G_NS1K_17LinearCombinationISI_fSI_fLNS_15FloatRoundStyleE2EEESH_S1J_JEEENS4_5SM1004TMEM4LOAD26SM100_TMEM_LOAD_16dp128b8xESZ_S19_NS4_17SM75_U32x4_LDSM_NENS4_14SM90_TMA_STOREES19_NS4_17SM90_U32x4_STSM_NENS4_39AutoVectorizingCopyWithAssumedAlignmentILi128EEEEEEvvEEEEvNT_6ParamsE:
[----:B------:R-:W1:Y:S01]  /*0000*/  LDC R1, c[0x0][0x37c] ;  /* 0x0000df00ff017b82 */ /* 0x000e620000000800 */
[----:B------:R-:W2:Y:S01]  /*0010*/  S2R R77, SR_TID.X ;  /* 0x00000000004d7919 */ /* 0x000ea20000002100 */
[----:B------:R-:W3:Y:S01]  /*0020*/  LDCU.64 UR4, c[0x0][0x890] ;  /* 0x00011200ff0477ac */ /* 0x000ee20008000a00 */
[----:B------:R-:W-:Y:S02]  /*0030*/  PRMT R64, RZ, 0x7610, R64 ;  /* 0x00007610ff407816 */ /* 0x000fe40000000040 */
[----:B------:R-:W-:Y:S01]  /*0040*/  ELECT P5, URZ, PT ;  /* 0x0000000000ff782f */ /* 0x000fe200038a0000 */
[----:B------:R-:W4:Y:S01]  /*0050*/  LDCU.64 UR46, c[0x0][0x358] ;  /* 0x00006b00ff2e77ac */ /* 0x000f220008000a00 */
[----:B---3--:R-:W-:-:S04]  /*0060*/  UISETP.NE.U32.AND UP0, UPT, UR4, URZ, UPT ;  /* 0x000000ff0400728c */ /* 0x008fc8000bf05070 */
[----:B------:R-:W-:Y:S01]  /*0070*/  UISETP.NE.AND.EX UP0, UPT, UR5, URZ, UPT, UP0 ;  /* 0x000000ff0500728c */ /* 0x000fe2000bf05300 */
[----:B--2---:R-:W-:-:S05]  /*0080*/  SHF.R.U32.HI R69, RZ, 0x5, R77 ;  /* 0x00000005ff457819 */ /* 0x004fca000001164d */
[----:B------:R-:W2:Y:S02]  /*0090*/  SHFL.IDX PT, R0, R69, RZ, 0x1f ;  /* 0x00001fff45007589 */ /* 0x000ea400000e0000 */
[----:B--2---:R-:W-:Y:S01]  /*00a0*/  R2UR UR8, R0 ;  /* 0x00000000000872ca */ /* 0x004fe200000e0000 */
[----:B-1--4-:R-:W-:-:S14]  /*00b0*/  BRA.U UP0, `(.L_x_0) ;  /* 0x00000001002c7547 */ /* 0x012fdc000b800000 */
[----:B------:R-:W1:Y:S02]  /*00c0*/  LDCU.64 UR6, c[0x0][0x888] ;  /* 0x00011100ff0677ac */ /* 0x000e640008000a00 */
[----:B-1----:R-:W-:-:S04]  /*00d0*/  UISETP.NE.U32.AND UP0, UPT, UR6, URZ, UPT ;  /* 0x000000ff0600728c */ /* 0x002fc8000bf05070 */
[----:B------:R-:W-:-:S09]  /*00e0*/  UISETP.NE.AND.EX UP0, UPT, UR7, URZ, UPT, UP0 ;  /* 0x000000ff0700728c */ /* 0x000fd2000bf05300 */
[----:B------:R-:W-:Y:S05]  /*00f0*/  BRA.U !UP0, `(.L_x_1) ;  /* 0x0000000108107547 */ /* 0x000fea000b800000 */
[----:B------:R-:W1:Y:S02]  /*0100*/  LDC.64 R2, c[0x0][0x888] ;  /* 0x00022200ff027b82 */ /* 0x000e640000000a00 */
[----:B-1----:R1:W5:Y:S01]  /*0110*/  LDG.E R35, desc[UR46][R2.64] ;  /* 0x0000002e02237981 */ /* 0x002362000c1e1900 */
[----:B------:R-:W-:Y:S01]  /*0120*/  HFMA2 R64, -RZ, RZ, 0, 5.9604644775390625e-08 ;  /* 0x00000001ff407431 */ /* 0x000fe200000001ff */
[----:B------:R-:W-:Y:S05]  /*0130*/  BRA `(.L_x_0) ;  /* 0x00000000000c7947 */ /* 0x000fea0003800000 */
.L_x_1:
[----:B------:R-:W1:Y:S01]  /*0140*/  LDCU UR6, c[0x0][0x880] ;  /* 0x00011000ff0677ac */ /* 0x000e620008000800 */
[----:B------:R-:W-:Y:S01]  /*0150*/  HFMA2 R64, -RZ, RZ, 0, 5.9604644775390625e-08 ;  /* 0x00000001ff407431 */ /* 0x000fe200000001ff */
[----:B-1----:R-:W-:-:S07]  /*0160*/  MOV R35, UR6 ;  /* 0x0000000600237c02 */ /* 0x002fce0008000f00 */
.L_x_0:
[----:B------:R-:W2:Y:S02]  /*0170*/  LDCU.64 UR6, c[0x0][0x8b0] ;  /* 0x00011600ff0677ac */ /* 0x000ea40008000a00 */
[----:B--2---:R-:W-:-:S04]  /*0180*/  UISETP.NE.U32.AND UP0, UPT, UR6, URZ, UPT ;  /* 0x000000ff0600728c */ /* 0x004fc8000bf05070 */
[----:B------:R-:W-:-:S09]  /*0190*/  UISETP.NE.AND.EX UP0, UPT, UR7, URZ, UPT, UP0 ;  /* 0x000000ff0700728c */ /* 0x000fd2000bf05300 */
[----:B------:R-:W-:Y:S05]  /*01a0*/  BRA.U UP0, `(.L_x_2) ;  /* 0x0000000100247547 */ /* 0x000fea000b800000 */
[----:B------:R-:W2:Y:S02]  /*01b0*/  LDCU.64 UR6, c[0x0][0x8a8] ;  /* 0x00011500ff0677ac */ /* 0x000ea40008000a00 */
[----:B--2---:R-:W-:-:S04]  /*01c0*/  UISETP.NE.U32.AND UP0, UPT, UR6, URZ, UPT ;  /* 0x000000ff0600728c */ /* 0x004fc8000bf05070 */
[----:B------:R-:W-:-:S09]  /*01d0*/  UISETP.NE.AND.EX UP0, UPT, UR7, URZ, UPT, UP0 ;  /* 0x000000ff0700728c */ /* 0x000fd2000bf05300 */
[----:B------:R-:W-:Y:S05]  /*01e0*/  BRA.U !UP0, `(.L_x_3) ;  /* 0x00000001080c7547 */ /* 0x000fea000b800000 */
[----:B-1----:R-:W1:Y:S02]  /*01f0*/  LDC.64 R2, c[0x0][0x8a8] ;  /* 0x00022a00ff027b82 */ /* 0x002e640000000a00 */
[----:B-1----:R2:W5:Y:S01]  /*0200*/  LDG.E R33, desc[UR46][R2.64] ;  /* 0x0000002e02217981 */ /* 0x002562000c1e1900 */
[----:B------:R-:W-:Y:S05]  /*0210*/  BRA `(.L_x_2) ;  /* 0x0000000000087947 */ /* 0x000fea0003800000 */
.L_x_3:
[----:B------:R-:W2:Y:S02]  /*0220*/  LDCU UR6, c[0x0][0x8a0] ;  /* 0x00011400ff0677ac */ /* 0x000ea40008000800 */
[----:B--2---:R-:W-:Y:S02]  /*0230*/  MOV R33, UR6 ;  /* 0x0000000600217c02 */ /* 0x004fe40008000f00 */
.L_x_2:
[----:B------:R-:W-:Y:S01]  /*0240*/  IMAD.U32 R0, RZ, RZ, UR8 ;  /* 0x00000008ff007e24 */ /* 0x000fe2000f8e00ff */
[----:B------:R-:W-:Y:S04]  /*0250*/  BSSY.RECONVERGENT B0, `(.L_x_4) ;  /* 0x000000c000007945 */ /* 0x000fe80003800200 */
[C---:B------:R-:W-:Y:S02]  /*0260*/  ISETP.NE.OR P1, PT, R0.reuse, 0x1, !P5 ;  /* 0x000000010000780c */ /* 0x040fe40006f25670 */
[----:B------:R-:W-:-:S11]  /*0270*/  ISETP.NE.OR P0, PT, R0, 0x3, !P5 ;  /* 0x000000030000780c */ /* 0x000fd60006f05670 */
[----:B------:R-:W-:Y:S05]  /*0280*/  @P1 BRA `(.L_x_5) ;  /* 0x0000000000201947 */ /* 0x000fea0003800000 */
[----:B------:R-:W3:Y:S02]  /*0290*/  LDCU.64 UR6, c[0x0][0x348] ;  /* 0x00006900ff0677ac */ /* 0x000ee40008000a00 */
[----:B---3--:R-:W-:Y:S02]  /*02a0*/  UIADD3 UR10, UP1, UPT, UR6, 0x80, URZ ;  /* 0x00000080060a7890 */ /* 0x008fe4000ff3e0ff */
[----:B------:R-:W-:Y:S02]  /*02b0*/  UIADD3 UR6, UP0, UPT, UR6, 0x180, URZ ;  /* 0x0000018006067890 */ /* 0x000fe4000ff1e0ff */
[----:B------:R-:W-:Y:S02]  /*02c0*/  UIADD3.X UR11, UPT, UPT, URZ, UR7, URZ, UP1, !UPT ;  /* 0x00000007ff0b7290 */ /* 0x000fe40008ffe4ff */
[----:B------:R-:W-:-:S07]  /*02d0*/  UIADD3.X UR7, UPT, UPT, URZ, UR7, URZ, UP0, !UPT ;  /* 0x00000007ff077290 */ /* 0x000fce00087fe4ff */
[----:B------:R3:W-:Y:S02]  /*02e0*/  UTMACCTL.PF [UR10] ;  /* 0x000000000a0079b9 */ /* 0x0007e40008040000 */
[----:B------:R3:W-:Y:S02]  /*02f0*/  UTMACCTL.PF [UR6] ;  /* 0x00000000060079b9 */ /* 0x0007e40008040000 */
[----:B---3--:R-:W-:Y:S01]  /*0300*/  NOP ;  /* 0x0000000000007918 */ /* 0x008fe20000000000 */
.L_x_5:
[----:B------:R-:W-:Y:S05]  /*0310*/  BSYNC.RECONVERGENT B0 ;  /* 0x0000000000007941 */ /* 0x000fea0003800200 */
.L_x_4:
[----:B------:R-:W-:Y:S04]  /*0320*/  BSSY.RECONVERGENT B0, `(.L_x_6) ;  /* 0x000000a000007945 */ /* 0x000fe80003800200 */
        /* <DEDUP_REMOVED lines=9> */
.L_x_7:
[----:B------:R-:W-:Y:S05]  /*03c0*/  BSYNC.RECONVERGENT B0 ;  /* 0x0000000000007941 */ /* 0x000fea0003800200 */
.L_x_6:
[----:B------:R-:W3:Y:S01]  /*03d0*/  LDCU.64 UR6, c[0x0][0x888] ;  /* 0x00011100ff0677ac */ /* 0x000ee20008000a00 */
[----:B------:R-:W-:Y:S02]  /*03e0*/  UISETP.EQ.U32.AND UP1, UPT, UR4, URZ, UPT ;  /* 0x000000ff0400728c */ /* 0x000fe4000bf22070 */
[----:B------:R-:W-:Y:S02]  /*03f0*/  UPLOP3.LUT UP2, UPT, UPT, UPT, UPT, 0x80, 0x8 ;  /* 0x000000000008789c */ /* 0x000fe40003f4f070 */
[----:B---3--:R-:W-:-:S04]  /*0400*/  UISETP.NE.U32.AND UP0, UPT, UR6, URZ, UPT ;  /* 0x000000ff0600728c */ /* 0x008fc8000bf05070 */
[----:B------:R-:W-:-:S04]  /*0410*/  UISETP.NE.AND.EX UP0, UPT, UR7, URZ, UPT, UP0 ;  /* 0x000000ff0700728c */ /* 0x000fc8000bf05300 */
[----:B------:R-:W-:-:S04]  /*0420*/  UISETP.EQ.OR.EX UP3, UPT, UR5, URZ, !UP0, UP1 ;  /* 0x000000ff0500728c */ /* 0x000fc8000c762710 */
[----:B------:R-:W-:-:S05]  /*0430*/  UP2UR UR50, UPR, URZ, 0x8 ;  /* 0x00000008ff327883 */ /* 0x000fca0008000000 */
[----:B------:R-:W-:Y:S07]  /*0440*/  BRA.U !UP3, `(.L_x_8) ;  /* 0x000000010b207547 */ /* 0x000fee000b800000 */
[----:B------:R-:W-:Y:S01]  /*0450*/  UISETP.NE.U32.AND UP2, UPT, UR4, URZ, UPT ;  /* 0x000000ff0400728c */ /* 0x000fe2000bf45070 */
[----:B-----5:R-:W-:Y:S01]  /*0460*/  FSETP.NEU.AND P0, PT, R35, RZ, PT ;  /* 0x000000ff2300720b */ /* 0x020fe20003f0d000 */
[----:B------:R-:W-:Y:S02]  /*0470*/  USEL UR4, URZ, 0xffffffff, UP0 ;  /* 0xffffffffff047887 */ /* 0x000fe40008000000 */
[----:B------:R-:W-:-:S10]  /*0480*/  UISETP.NE.AND.EX UP2, UPT, UR5, URZ, UPT, UP2 ;  /* 0x000000ff0500728c */ /* 0x000fd4000bf45320 */
[----:B------:R-:W-:Y:S01]  /*0490*/  VOTEU.ANY UP1, P0 ;  /* 0x0000000000ff7886 */ /* 0x000fe20000020100 */
[----:B------:R-:W-:-:S04]  /*04a0*/  @!UP2 USEL UR4, URZ, 0xffffffff, UP1 ;  /* 0xffffffffff04a887 */ /* 0x000fc80008800000 */
[----:B------:R-:W-:-:S04]  /*04b0*/  ULOP3.LUT UR4, UR4, 0x1, URZ, 0xc0, !UPT ;  /* 0x0000000104047892 */ /* 0x000fc8000f8ec0ff */
[----:B------:R-:W-:-:S11]  /*04c0*/  UISETP.NE.U32.AND UP2, UPT, UR4, 0x1, UPT ;  /* 0x000000010400788c */ /* 0x000fd6000bf45070 */
.L_x_8:
[----:B-12---:R-:W1:Y:S01]  /*04d0*/  SHFL.IDX PT, R2, R69, RZ, 0x1f ;  /* 0x00001fff45027589 */ /* 0x006e6200000e0000 */
[----:B------:R-:W-:-:S04]  /*04e0*/  UISETP.NE.AND UP1, UPT, UR8, 0x2, UPT ;  /* 0x000000020800788c */ /* 0x000fc8000bf25270 */
[----:B------:R-:W-:Y:S01]  /*04f0*/  USEL UR6, URZ, 0x1, UP1 ;  /* 0x00000001ff067887 */ /* 0x000fe20008800000 */
[----:B-1----:R-:W-:-:S13]  /*0500*/  ISETP.NE.AND P0, PT, R2, RZ, PT ;  /* 0x000000ff0200720c */ /* 0x002fda0003f05270 */
[----:B------:R-:W-:Y:S05]  /*0510*/  @P0 BRA `(.L_x_9) ;  /* 0x0000000000680947 */ /* 0x000fea0003800000 */
[----:B------:R-:W1:Y:S01]  /*0520*/  S2UR UR5, SR_CgaCtaId ;  /* 0x00000000000579c3 */ /* 0x000e620000008800 */
[----:B------:R-:W-:Y:S01]  /*0530*/  UMOV UR7, 0x400 ;  /* 0x0000040000077882 */ /* 0x000fe20000000000 */
[----:B------:R-:W-:Y:S01]  /*0540*/  UMOV UR4, 0x1 ;  /* 0x0000000100047882 */ /* 0x000fe20000000000 */
[----:B------:R-:W-:Y:S01]  /*0550*/  ELECT P0, URZ, PT ;  /* 0x0000000000ff782f */ /* 0x000fe20003800000 */
[----:B------:R-:W-:-:S04]  /*0560*/  UIADD3 UR10, UPT, UPT, -UR4, 0x100000, URZ ;  /* 0x00100000040a7890 */ /* 0x000fc8000fffe1ff */
[----:B------:R-:W-:Y:S02]  /*0570*/  USHF.L.U32 UR11, UR10, 0xb, URZ ;  /* 0x0000000b0a0b7899 */ /* 0x000fe400080006ff */
[----:B------:R-:W-:Y:S02]  /*0580*/  USHF.L.U32 UR10, UR10, 0x1, URZ ;  /* 0x000000010a0a7899 */ /* 0x000fe400080006ff */
[----:B-1----:R-:W-:Y:S01]  /*0590*/  ULEA UR5, UR5, UR7, 0x18 ;  /* 0x0000000705057291 */ /* 0x002fe2000f8ec0ff */
[----:B------:R-:W1:Y:S11]  /*05a0*/  FENCE.VIEW.ASYNC.S ;  /* 0x00000000000073c6 */ /* 0x000e760000000000 */
[----:B-1----:R1:W2:Y:S01]  /*05b0*/  SYNCS.EXCH.64 URZ, [UR5], UR10 ;  /* 0x0000000a05ff75b2 */ /* 0x0022a20008000100 */
[----:B------:R1:W3:Y:S01]  /*05c0*/  SYNCS.EXCH.64 URZ, [UR5+0x40], UR10 ;  /* 0x0000400a05ff75b2 */ /* 0x0002e20008000100 */
[----:B------:R1:W4:Y:S01]  /*05d0*/  SYNCS.EXCH.64 URZ, [UR5+0x8], UR10 ;  /* 0x0000080a05ff75b2 */ /* 0x0003220008000100 */
[----:B------:R1:W1:Y:S01]  /*05e0*/  SYNCS.EXCH.64 URZ, [UR5+0x48], UR10 ;  /* 0x0000480a05ff75b2 */ /* 0x0002620008000100 */
        /* <DEDUP_REMOVED lines=12> */
[----:B------:R-:W-:Y:S01]  /*06b0*/  NOP ;  /* 0x0000000000007918 */ /* 0x000fe20000000000 */
.L_x_9:
[----:B------:R-:W2:Y:S01]  /*06c0*/  SHFL.IDX PT, R2, R69, RZ, 0x1f ;  /* 0x00001fff45027589 */ /* 0x000ea200000e0000 */
[----:B------:R-:W-:Y:S01]  /*06d0*/  NOP ;  /* 0x0000000000007918 */ /* 0x000fe20000000000 */
[----:B--2---:R-:W-:-:S13]  /*06e0*/  ISETP.NE.AND P0, PT, R2, 0x1, PT ;  /* 0x000000010200780c */ /* 0x004fda0003f05270 */
[----:B------:R-:W-:Y:S05]  /*06f0*/  @P0 BRA `(.L_x_10) ;  /* 0x0000000000580947 */ /* 0x000fea0003800000 */
[----:B------:R-:W2:Y:S01]  /*0700*/  S2UR UR7, SR_CgaCtaId ;  /* 0x00000000000779c3 */ /* 0x000ea20000008800 */
[----:B------:R-:W-:Y:S01]  /*0710*/  UMOV UR9, 0x400 ;  /* 0x0000040000097882 */ /* 0x000fe20000000000 */
[----:B-1----:R-:W-:Y:S01]  /*0720*/  UMOV UR5, 0x20 ;  /* 0x0000002000057882 */ /* 0x002fe20000000000 */
[----:B------:R-:W-:Y:S01]  /*0730*/  UMOV UR4, 0x80 ;  /* 0x0000008000047882 */ /* 0x000fe20000000000 */
[----:B------:R-:W-:-:S04]  /*0740*/  UIADD3 UR10, UPT, UPT, -UR5, 0x100000, URZ ;  /* 0x00100000050a7890 */ /* 0x000fc8000fffe1ff */
[----:B------:R-:W-:Y:S02]  /*0750*/  USHF.L.U32 UR11, UR10, 0xb, URZ ;  /* 0x0000000b0a0b7899 */ /* 0x000fe400080006ff */
[----:B------:R-:W-:Y:S02]  /*0760*/  USHF.L.U32 UR10, UR10, 0x1, URZ ;  /* 0x000000010a0a7899 */ /* 0x000fe400080006ff */
[----:B------:R-:W-:-:S04]  /*0770*/  UIADD3 UR4, UPT, UPT, -UR4, 0x100000, URZ ;  /* 0x0010000004047890 */ /* 0x000fc8000fffe1ff */
[----:B------:R-:W-:Y:S02]  /*0780*/  USHF.L.U32 UR5, UR4, 0xb, URZ ;  /* 0x0000000b04057899 */ /* 0x000fe400080006ff */
[----:B------:R-:W-:Y:S01]  /*0790*/  USHF.L.U32 UR4, UR4, 0x1, URZ ;  /* 0x0000000104047899 */ /* 0x000fe200080006ff */
[----:B------:R-:W-:Y:S01]  /*07a0*/  ELECT P0, URZ, PT ;  /* 0x0000000000ff782f */ /* 0x000fe20003800000 */
[----:B--2---:R-:W-:Y:S01]  /*07b0*/  ULEA UR7, UR7, UR9, 0x18 ;  /* 0x0000000907077291 */ /* 0x004fe2000f8ec0ff */
[----:B------:R-:W1:Y:S11]  /*07c0*/  FENCE.VIEW.ASYNC.S ;  /* 0x00000000000073c6 */ /* 0x000e760000000000 */
[----:B-1----:R2:W1:Y:S01]  /*07d0*/  SYNCS.EXCH.64 URZ, [UR7+0x80], UR10 ;  /* 0x0000800a07ff75b2 */ /* 0x0024620008000100 */
[----:B------:R2:W1:Y:S01]  /*07e0*/  SYNCS.EXCH.64 URZ, [UR7+0xa0], UR4 ;  /* 0x0000a00407ff75b2 */ /* 0x0004620008000100 */
[----:B------:R2:W1:Y:S01]  /*07f0*/  SYNCS.EXCH.64 URZ, [UR7+0x88], UR10 ;  /* 0x0000880a07ff75b2 */ /* 0x0004620008000100 */
[----:B------:R2:W1:Y:S01]  /*0800*/  SYNCS.EXCH.64 URZ, [UR7+0xa8], UR4 ;  /* 0x0000a80407ff75b2 */ /* 0x0004620008000100 */
[----:B------:R2:W1:Y:S01]  /*0810*/  SYNCS.EXCH.64 URZ, [UR7+0x90], UR10 ;  /* 0x0000900a07ff75b2 */ /* 0x0004620008000100 */
[----:B------:R2:W1:Y:S01]  /*0820*/  SYNCS.EXCH.64 URZ, [UR7+0xb0], UR4 ;  /* 0x0000b00407ff75b2 */ /* 0x0004620008000100 */
[----:B------:R2:W1:Y:S01]  /*0830*/  SYNCS.EXCH.64 URZ, [UR7+0x98], UR10 ;  /* 0x0000980a07ff75b2 */ /* 0x0004620008000100 */
[----:B------:R2:W1:Y:S02]  /*0840*/  SYNCS.EXCH.64 URZ, [UR7+0xb8], UR4 ;  /* 0x0000b80407ff75b2 */ /* 0x0004640008000100 */
[----:B--2---:R-:W-:Y:S01]  /*0850*/  NOP ;  /* 0x0000000000007918 */ /* 0x004fe20000000000 */
.L_x_10:
[----:B------:R-:W2:Y:S01]  /*0860*/  SHFL.IDX PT, R2, R69, RZ, 0x1f ;  /* 0x00001fff45027589 */ /* 0x000ea200000e0000 */
[----:B------:R-:W-:Y:S01]  /*0870*/  NOP ;  /* 0x0000000000007918 */ /* 0x000fe20000000000 */
[----:B--2---:R-:W-:-:S13]  /*0880*/  ISETP.NE.AND P0, PT, R2, 0x3, PT ;  /* 0x000000030200780c */ /* 0x004fda0003f05270 */
[----:B------:R-:W-:Y:S05]  /*0890*/  @P0 BRA `(.L_x_11) ;  /* 0x0000000000300947 */ /* 0x000fea0003800000 */
[----:B-1----:R-:W1:Y:S01]  /*08a0*/  S2UR UR5, SR_CgaCtaId ;  /* 0x00000000000579c3 */ /* 0x002e620000008800 */
        /* <DEDUP_REMOVED lines=8> */
[----:B-1----:R2:W1:Y:S01]  /*0930*/  SYNCS.EXCH.64 URZ, [UR5+0xc0], UR10 ;  /* 0x0000c00a05ff75b2 */ /* 0x0024620008000100 */
[----:B------:R2:W1:Y:S02]  /*0940*/  SYNCS.EXCH.64 URZ, [UR5+0xc8], UR10 ;  /* 0x0000c80a05ff75b2 */ /* 0x0004640008000100 */
[----:B--2---:R-:W-:Y:S01]  /*0950*/  NOP ;  /* 0x0000000000007918 */ /* 0x004fe20000000000 */
.L_x_11:
[----:B------:R-:W2:Y:S01]  /*0960*/  SHFL.IDX PT, R2, R69, RZ, 0x1f ;  /* 0x00001fff45027589 */ /* 0x000ea200000e0000 */
[----:B------:R-:W-:Y:S01]  /*0970*/  NOP ;  /* 0x0000000000007918 */ /* 0x000fe20000000000 */
[----:B--2---:R-:W-:-:S13]  /*0980*/  ISETP.NE.AND P0, PT, R2, 0x4, PT ;  /* 0x000000040200780c */ /* 0x004fda0003f05270 */
[----:B------:R-:W-:Y:S05]  /*0990*/  @P0 BRA `(.L_x_12) ;  /* 0x00000000004c0947 */ /* 0x000fea0003800000 */
[----:B-1----:R-:W1:Y:S01]  /*09a0*/  S2UR UR5, SR_CgaCtaId ;  /* 0x00000000000579c3 */ /* 0x002e620000008800 */
[----:B------:R-:W-:Y:S01]  /*09b0*/  UMOV UR9, 0x100 ;  /* 0x0000010000097882 */ /* 0x000fe20000000000 */
[----:B------:R-:W-:Y:S01]  /*09c0*/  UMOV UR7, 0x400 ;  /* 0x0000040000077882 */ /* 0x000fe20000000000 */
[----:B------:R-:W-:Y:S01]  /*09d0*/  USEL UR9, UR9, 0xe0, UP2 ;  /* 0x000000e009097887 */ /* 0x000fe20009000000 */
[----:B------:R-:W-:Y:S01]  /*09e0*/  UMOV UR4, 0x1 ;  /* 0x0000000100047882 */ /* 0x000fe20000000000 */
[----:B------:R-:W-:Y:S01]  /*09f0*/  ELECT P0, URZ, PT ;  /* 0x0000000000ff782f */ /* 0x000fe20003800000 */
[----:B------:R-:W-:-:S04]  /*0a00*/  UIADD3 UR10, UPT, UPT, -UR4, 0x100000, URZ ;  /* 0x00100000040a7890 */ /* 0x000fc8000fffe1ff */
[----:B------:R-:W-:Y:S02]  /*0a10*/  USHF.L.U32 UR11, UR10, 0xb, URZ ;  /* 0x0000000b0a0b7899 */ /* 0x000fe400080006ff */
[----:B------:R-:W-:Y:S02]  /*0a20*/  USHF.L.U32 UR10, UR10, 0x1, URZ ;  /* 0x000000010a0a7899 */ /* 0x000fe400080006ff */
[----:B------:R-:W-:-:S04]  /*0a30*/  UIADD3 UR12, UPT, UPT, -UR9, 0x100000, URZ ;  /* 0x00100000090c7890 */ /* 0x000fc8000fffe1ff */
[----:B------:R-:W-:Y:S02]  /*0a40*/  USHF.L.U32 UR13, UR12, 0xb, URZ ;  /* 0x0000000b0c0d7899 */ /* 0x000fe400080006ff */
[----:B------:R-:W-:Y:S02]  /*0a50*/  USHF.L.U32 UR12, UR12, 0x1, URZ ;  /* 0x000000010c0c7899 */ /* 0x000fe400080006ff */
[----:B-1----:R-:W-:Y:S01]  /*0a60*/  ULEA UR5, UR5, UR7, 0x18 ;  /* 0x0000000705057291 */ /* 0x002fe2000f8ec0ff */
[----:B------:R-:W1:Y:S11]  /*0a70*/  FENCE.VIEW.ASYNC.S ;  /* 0x00000000000073c6 */ /* 0x000e760000000000 */
[----:B-1----:R2:W1:Y:S01]  /*0a80*/  SYNCS.EXCH.64 URZ, [UR5+0xd0], UR10 ;  /* 0x0000d00a05ff75b2 */ /* 0x0024620008000100 */
[----:B------:R2:W1:Y:S01]  /*0a90*/  SYNCS.EXCH.64 URZ, [UR5+0xe0], UR12 ;  /* 0x0000e00c05ff75b2 */ /* 0x0004620008000100 */
[----:B------:R2:W1:Y:S01]  /*0aa0*/  SYNCS.EXCH.64 URZ, [UR5+0xd8], UR10 ;  /* 0x0000d80a05ff75b2 */ /* 0x0004620008000100 */
[----:B------:R2:W1:Y:S02]  /*0ab0*/  SYNCS.EXCH.64 URZ, [UR5+0xe8], UR12 ;  /* 0x0000e80c05ff75b2 */ /* 0x0004640008000100 */
[----:B--2---:R-:W-:Y:S01]  /*0ac0*/  NOP ;  /* 0x0000000000007918 */ /* 0x004fe20000000000 */
.L_x_12:
        /* <DEDUP_REMOVED lines=26> */
.L_x_13:
        /* <DEDUP_REMOVED lines=18> */
.L_x_14:
[----:B-1----:R-:W1:Y:S01]  /*0d90*/  S2UR UR5, SR_CTAID.X ;  /* 0x00000000000579c3 */ /* 0x002e620000002500 */
[----:B------:R-:W-:-:S05]  /*0da0*/  CS2R.32 R63, SR_CgaSize ;  /* 0x00000000003f7805 */ /* 0x000fca0000008a00 */
[----:B------:R-:W-:-:S05]  /*0db0*/  IMAD R63, R63, -0xa0, RZ ;  /* 0xffffff603f3f7824 */ /* 0x000fca00078e02ff */
[----:B------:R-:W-:-:S14]  /*0dc0*/  R2UR UR9, R63 ;  /* 0x000000003f0972ca */ /* 0x000fdc00000e0000 */
[----:B------:R-:W2:Y:S01]  /*0dd0*/  LDCU UR9, c[0x0][UR9+0x2b0] ;  /* 0x00005600090977ac */ /* 0x000ea20008000800 */
[----:B------:R-:W-:Y:S01]  /*0de0*/  NOP ;  /* 0x0000000000007918 */ /* 0x000fe20000000000 */
[----:B------:R-:W-:-:S05]  /*0df0*/  CS2R.32 R63, SR_CgaSize ;  /* 0x00000000003f7805 */ /* 0x000fca0000008a00 */
[----:B------:R-:W-:-:S05]  /*0e00*/  IMAD R63, R63, -0xa0, RZ ;  /* 0xffffff603f3f7824 */ /* 0x000fca00078e02ff */
[----:B------:R-:W-:-:S14]  /*0e10*/  R2UR UR7, R63 ;  /* 0x000000003f0772ca */ /* 0x000fdc00000e0000 */
[----:B------:R-:W3:Y:S01]  /*0e20*/  LDCU UR7, c[0x0][UR7+0x2b4] ;  /* 0x00005680070777ac */ /* 0x000ee20008000800 */
[----:B------:R-:W4:Y:S08]  /*0e30*/  S2UR UR4, SR_CTAID.Y ;  /* 0x00000000000479c3 */ /* 0x000f300000002600 */
[----:B------:R-:W3:Y:S01]  /*0e40*/  LDC R10, c[0x0][0xb24] ;  /* 0x0002c900ff0a7b82 */ /* 0x000ee20000000800 */
[----:B-1----:R-:W-:-:S02]  /*0e50*/  I2FP.F32.U32 R63, UR5 ;  /* 0x00000005003f7c45 */ /* 0x002fc40008201000 */
[----:B------:R-:W-:-:S05]  /*0e60*/  CS2R.32 R3, SR_CgaSize ;  /* 0x0000000000037805 */ /* 0x000fca0000008a00 */
[----:B------:R-:W-:-:S06]  /*0e70*/  IMAD R3, R3, -0xa0, RZ ;  /* 0xffffff6003037824 */ /* 0x000fcc00078e02ff */
[----:B------:R-:W1:Y:S01]  /*0e80*/  LDC R3, c[0x0][R3+0x2a0] ;  /* 0x0000a80003037b82 */ /* 0x000e620000000800 */
[----:B------:R-:W-:Y:S01]  /*0e90*/  MOV R15, UR5 ;  /* 0x00000005000f7c02 */ /* 0x000fe20008000f00 */
[----:B--2---:R-:W-:Y:S01]  /*0ea0*/  FMUL R63, R63, UR9 ;  /* 0x000000093f3f7c20 */ /* 0x004fe20008400000 */
[----:B----4-:R-:W-:Y:S02]  /*0eb0*/  I2FP.F32.U32 R62, UR4 ;  /* 0x00000004003e7c45 */ /* 0x010fe40008201000 */
[----:B------:R-:W-:-:S05]  /*0ec0*/  CS2R.32 R2, SR_CgaSize ;  /* 0x0000000000027805 */ /* 0x000fca0000008a00 */
[----:B------:R-:W-:-:S06]  /*0ed0*/  IMAD R2, R2, -0xa0, RZ ;  /* 0xffffff6002027824 */ /* 0x000fcc00078e02ff */
[----:B------:R-:W2:Y:S01]  /*0ee0*/  LDC R2, c[0x0][R2+0x2a4] ;  /* 0x0000a90002027b82 */ /* 0x000ea20000000800 */
[----:B------:R-:W-:Y:S01]  /*0ef0*/  MOV R14, UR4 ;  /* 0x00000004000e7c02 */ /* 0x000fe20008000f00 */
[----:B------:R-:W4:Y:S01]  /*0f00*/  F2I.U32.TRUNC.NTZ R63, R63 ;  /* 0x0000003f003f7305 */ /* 0x000f22000020f000 */
[----:B---3--:R-:W-:-:S05]  /*0f10*/  FMUL R62, R62, UR7 ;  /* 0x000000073e3e7c20 */ /* 0x008fca0008400000 */
[----:B------:R-:W-:Y:S01]  /*0f20*/  BAR.SYNC.DEFER_BLOCKING 0x0 ;  /* 0x0000000000007b1d */ /* 0x000fe20000010000 */
[----:B------:R-:W-:-:S05]  /*0f30*/  ISETP.GE.AND P0, PT, R10, 0x1, PT ;  /* 0x000000010a00780c */ /* 0x000fca0003f06270 */
[----:B------:R-:W3:Y:S02]  /*0f40*/  F2I.U32.TRUNC.NTZ R62, R62 ;  /* 0x0000003e003e7305 */ /* 0x000ee4000020f000 */
[----:B------:R-:W2:Y:S01]  /*0f50*/  S2UR UR36, SR_CTAID.Z ;  /* 0x00000000002479c3 */ /* 0x000ea20000002700 */
[----:B----4-:R-:W-:-:S05]  /*0f60*/  IADD3 R63, PT, PT, -R63, RZ, RZ ;  /* 0x000000ff3f3f7210 */ /* 0x010fca0007ffe1ff */
[----:B-1----:R-:W-:Y:S01]  /*0f70*/  IMAD R63, R3, R63, UR5 ;  /* 0x00000005033f7e24 */ /* 0x002fe2000f8e023f */
[----:B---3--:R-:W-:-:S05]  /*0f80*/  IADD3 R62, PT, PT, -R62, RZ, RZ ;  /* 0x000000ff3e3e7210 */ /* 0x008fca0007ffe1ff */
[----:B--2---:R-:W-:Y:S01]  /*0f90*/  IMAD R62, R2, R62, UR4 ;  /* 0x00000004023e7e24 */ /* 0x004fe2000f8e023e */
[----:B------:R-:W-:Y:S06]  /*0fa0*/  @!P0 BRA `(.L_x_15) ;  /* 0x0000000000b88947 */ /* 0x000fec0003800000 */
[----:B------:R-:W1:Y:S01]  /*0fb0*/  LDC.64 R4, c[0x0][0xb18] ;  /* 0x0002c600ff047b82 */ /* 0x000e620000000a00 */
[----:B------:R-:W-:-:S07]  /*0fc0*/  ISETP.NE.AND P0, PT, R10, 0x1, PT ;  /* 0x000000010a00780c */ /* 0x000fce0003f05270 */
[----:B------:R-:W2:Y:S08]  /*0fd0*/  LDC R9, c[0x0][0xb0c] ;  /* 0x0002c300ff097b82 */ /* 0x000eb00000000800 */
[----:B------:R-:W3:Y:S08]  /*0fe0*/  LDC R12, c[0x0][0x370] ;  /* 0x0000dc00ff0c7b82 */ /* 0x000ef00000000800 */
[----:B------:R-:W4:Y:S01]  /*0ff0*/  LDC R11, c[0x0][0x374] ;  /* 0x0000dd00ff0b7b82 */ /* 0x000f220000000800 */
[----:B-1----:R-:W-:-:S07]  /*1000*/  ISETP.NE.AND P1, PT, R4, 0x1, PT ;  /* 0x000000010400780c */ /* 0x002fce0003f25270 */
[----:B------:R-:W3:Y:S01]  /*1010*/  LDC.64 R6, c[0x0][0xb10] ;  /* 0x0002c400ff067b82 */ /* 0x000ee20000000a00 */
[----:B--2---:R-:W-:-:S07]  /*1020*/  ISETP.NE.AND P2, PT, R9, 0x1, PT ;  /* 0x000000010900780c */ /* 0x004fce0003f45270 */
[----:B------:R-:W1:Y:S08]  /*1030*/  LDC R8, c[0x0][0xb20] ;  /* 0x0002c800ff087b82 */ /* 0x000e700000000800 */
[----:B------:R-:W2:Y:S01]  /*1040*/  LDC.64 R2, c[0x0][0xb28] ;  /* 0x0002ca00ff027b82 */ /* 0x000ea20000000a00 */
[----:B----4-:R-:W-:-:S04]  /*1050*/  IMAD.HI.U32 R13, R11, R5, RZ ;  /* 0x000000050b0d7227 */ /* 0x010fc800078e00ff */
[----:B------:R-:W-:-:S04]  /*1060*/  IMAD.HI.U32 R5, R14, R5, RZ ;  /* 0x000000050e057227 */ /* 0x000fc800078e00ff */
[----:B---3--:R-:W-:-:S05]  /*1070*/  IMAD.HI.U32 R16, R12, R6, RZ ;  /* 0x000000060c107227 */ /* 0x008fca00078e00ff */
[-C--:B------:R-:W-:Y:S01]  /*1080*/  @P2 SHF.R.U32.HI R12, RZ, R7.reuse, R16 ;  /* 0x00000007ff0c2219 */ /* 0x080fe20000011610 */
[----:B------:R-:W-:Y:S01]  /*1090*/  IMAD.HI.U32 R16, R15, R6, RZ ;  /* 0x000000060f107227 */ /* 0x000fe200078e00ff */
[-C--:B-1----:R-:W-:Y:S02]  /*10a0*/  @P1 SHF.R.U32.HI R11, RZ, R8.reuse, R13 ;  /* 0x00000008ff0b1219 */ /* 0x082fe4000001160d */
[----:B------:R-:W-:Y:S02]  /*10b0*/  SHF.R.U32.HI R5, RZ, R8, R5 ;  /* 0x00000008ff057219 */ /* 0x000fe40000011605 */
[----:B------:R-:W-:Y:S02]  /*10c0*/  SHF.R.U32.HI R16, RZ, R7, R16 ;  /* 0x00000007ff107219 */ /* 0x000fe40000011610 */
[----:B------:R-:W-:Y:S01]  /*10d0*/  SEL R5, R14, R5, !P1 ;  /* 0x000000050e057207 */ /* 0x000fe20004800000 */
[----:B--2---:R-:W-:Y:S01]  /*10e0*/  IMAD.HI.U32 R13, R11, R2, RZ ;  /* 0x000000020b0d7227 */ /* 0x004fe200078e00ff */
[----:B------:R-:W-:-:S03]  /*10f0*/  SEL R16, R15, R16, !P2 ;  /* 0x000000100f107207 */ /* 0x000fc60005000000 */
[----:B------:R-:W-:Y:S01]  /*1100*/  IMAD.HI.U32 R6, R12, R2, RZ ;  /* 0x000000020c067227 */ /* 0x000fe200078e00ff */
[----:B------:R-:W-:-:S04]  /*1110*/  @P0 SHF.R.U32.HI R11, RZ, R3, R13 ;  /* 0x00000003ff0b0219 */ /* 0x000fc8000001160d */
[----:B------:R-:W-:Y:S01]  /*1120*/  @P0 SHF.R.U32.HI R12, RZ, R3, R6 ;  /* 0x00000003ff0c0219 */ /* 0x000fe20000011606 */
[----:B------:R-:W-:-:S04]  /*1130*/  IMAD R11, R11, R10, RZ ;  /* 0x0000000a0b0b7224 */ /* 0x000fc800078e02ff */
[----:B------:R-:W-:Y:S01]  /*1140*/  IMAD R6, R12, R10, RZ ;  /* 0x0000000a0c067224 */ /* 0x000fe200078e02ff */
[----:B------:R-:W-:-:S04]  /*1150*/  ISETP.GE.AND P1, PT, R5, R11, PT ;  /* 0x0000000b0500720c */ /* 0x000fc80003f26270 */
[----:B------:R-:W-:Y:S01]  /*1160*/  ISETP.GE.OR P1, PT, R16, R6, P1 ;  /* 0x000000061000720c */ /* 0x000fe20000f26670 */
[----:B------:R-:W-:-:S05]  /*1170*/  IMAD.HI.U32 R6, R5, R2, RZ ;  /* 0x0000000205067227 */ /* 0x000fca00078e00ff */
[----:B------:R-:W-:-:S04]  /*1180*/  SHF.R.U32.HI R6, RZ, R3, R6 ;  /* 0x00000003ff067219 */ /* 0x000fc80000011606 */
[----:B------:R-:W-:-:S03]  /*1190*/  SEL R6, R5, R6, !P0 ;  /* 0x0000000605067207 */ /* 0x000fc60004000000 */
[----:B------:R-:W-:Y:S01]  /*11a0*/  @!P1 IMAD.HI.U32 R7, R16, R2, RZ ;  /* 0x0000000210079227 */ /* 0x000fe200078e00ff */
[----:B------:R-:W-:-:S04]  /*11b0*/  IADD3 R2, PT, PT, -R6, RZ, RZ ;  /* 0x000000ff06027210 */ /* 0x000fc80007ffe1ff */
[----:B------:R-:W-:Y:S01]  /*11c0*/  @!P1 SHF.R.U32.HI R3, RZ, R3, R7 ;  /* 0x00000003ff039219 */ /* 0x000fe20000011607 */
[----:B------:R-:W-:Y:S01]  /*11d0*/  IMAD R2, R10, R2, R5 ;  /* 0x000000020a027224 */ /* 0x000fe200078e0205 */
[----:B------:R-:W-:Y:S02]  /*11e0*/  IADD3 R7, PT, PT, -R5, RZ, RZ ;  /* 0x000000ff05077210 */ /* 0x000fe40007ffe1ff */
[----:B------:R-:W-:-:S03]  /*11f0*/  @!P1 SEL R3, R16, R3, !P0 ;  /* 0x0000000310039207 */ /* 0x000fc60004000000 */
[----:B------:R-:W-:Y:S02]  /*1200*/  IMAD R7, R4, R7, R14 ;  /* 0x0000000704077224 */ /* 0x000fe400078e020e */
[--C-:B------:R-:W-:Y:S02]  /*1210*/  @!P1 IMAD.IADD R6, R6, 0x1, -R3.reuse ;  /* 0x0000000106069824 */ /* 0x100fe400078e0a03 */
[----:B------:R-:W-:Y:S01]  /*1220*/  @!P1 IMAD R3, R2, R12, R3 ;  /* 0x0000000c02039224 */ /* 0x000fe200078e0203 */
[----:B------:R-:W-:Y:S01]  /*1230*/  IADD3 R2, PT, PT, -R16, RZ, RZ ;  /* 0x000000ff10027210 */ /* 0x000fe20007ffe1ff */
[----:B------:R-:W-:Y:S02]  /*1240*/  @!P1 IMAD R5, R6, R10, R16 ;  /* 0x0000000a06059224 */ /* 0x000fe400078e0210 */
[----:B------:R-:W-:Y:S02]  /*1250*/  @!P1 IMAD.MOV.U32 R16, RZ, RZ, R3 ;  /* 0x000000ffff109224 */ /* 0x000fe400078e0003 */
[----:B------:R-:W-:-:S02]  /*1260*/  IMAD R2, R9, R2, R15 ;  /* 0x0000000209027224 */ /* 0x000fc400078e020f */
[----:B------:R-:W-:Y:S02]  /*1270*/  IMAD R14, R5, R4, R7 ;  /* 0x00000004050e7224 */ /* 0x000fe400078e0207 */
[----:B------:R-:W-:Y:S02]  /*1280*/  IMAD R15, R16, R9, R2 ;  /* 0x00000009100f7224 */ /* 0x000fe400078e0202 */
.L_x_15:
[----:B------:R-:W1:Y:S01]  /*1290*/  LDCU UR4, c[0x0][0xb30] ;  /* 0x00016600ff0477ac */ /* 0x000e620008000800 */
[----:B------:R-:W2:Y:S08]  /*12a0*/  S2UR UR37, SR_CgaCtaId ;  /* 0x00000000002579c3 */ /* 0x000eb00000008800 */
[----:B------:R-:W3:Y:S01]  /*12b0*/  LDC R26, c[0x0][0xb24] ;  /* 0x0002c900ff1a7b82 */ /* 0x000ee20000000800 */
[----:B-1----:R-:W-:-:S09]  /*12c0*/  UISETP.NE.AND UP1, UPT, UR4, 0x1, UPT ;  /* 0x000000010400788c */ /* 0x002fd2000bf25270 */
[----:B--2---:R-:W-:Y:S05]  /*12d0*/  BRA.U UP1, `(.L_x_16) ;  /* 0x0000000101407547 */ /* 0x004fea000b800000 */
[----:B------:R-:W1:Y:S08]  /*12e0*/  LDC.64 R4, c[0x0][0xb10] ;  /* 0x0002c400ff047b82 */ /* 0x000e700000000a00 */
[----:B------:R-:W2:Y:S08]  /*12f0*/  LDC.64 R2, c[0x0][0xb18] ;  /* 0x0002c600ff027b82 */ /* 0x000eb00000000a00 */
[----:B------:R-:W4:Y:S08]  /*1300*/  LDC R6, c[0x0][0xb20] ;  /* 0x0002c800ff067b82 */ /* 0x000f300000000800 */
[----:B------:R-:W3:Y:S01]  /*1310*/  LDC R7, c[0x0][0xb0c] ;  /* 0x0002c300ff077b82 */ /* 0x000ee20000000800 */
[----:B-1----:R-:W-:-:S05]  /*1320*/  IMAD.HI.U32 R4, R15, R4, RZ ;  /* 0x000000040f047227 */ /* 0x002fca00078e00ff */
[----:B------:R-:W-:Y:S01]  /*1330*/  SHF.R.U32.HI R4, RZ, R5, R4 ;  /* 0x00000005ff047219 */ /* 0x000fe20000011604 */
[----:B--2---:R-:W-:Y:S01]  /*1340*/  IMAD.HI.U32 R3, R14, R3, RZ ;  /* 0x000000030e037227 */ /* 0x004fe200078e00ff */
[----:B------:R-:W-:-:S04]  /*1350*/  ISETP.NE.AND P0, PT, R2, 0x1, PT ;  /* 0x000000010200780c */ /* 0x000fc80003f05270 */
[----:B----4-:R-:W-:-:S04]  /*1360*/  SHF.R.U32.HI R3, RZ, R6, R3 ;  /* 0x00000006ff037219 */ /* 0x010fc80000011603 */
[----:B------:R-:W-:Y:S02]  /*1370*/  SEL R3, R14, R3, !P0 ;  /* 0x000000030e037207 */ /* 0x000fe40004000000 */
[----:B---3--:R-:W-:-:S04]  /*1380*/  ISETP.NE.AND P1, PT, R7, 0x1, PT ;  /* 0x000000010700780c */ /* 0x008fc80003f25270 */
[----:B------:R-:W-:-:S05]  /*1390*/  SEL R4, R15, R4, !P1 ;  /* 0x000000040f047207 */ /* 0x000fca0004800000 */
[----:B------:R-:W-:Y:S02]  /*13a0*/  IMAD.IADD R5, R3, 0x1, -R4 ;  /* 0x0000000103057824 */ /* 0x000fe400078e0a04 */
[----:B------:R-:W-:Y:S02]  /*13b0*/  IMAD.IADD R3, R4, 0x1, -R3 ;  /* 0x0000000104037824 */ /* 0x000fe400078e0a03 */
[----:B------:R-:W-:Y:S02]  /*13c0*/  IMAD R15, R5, R7, R15 ;  /* 0x00000007050f7224 */ /* 0x000fe400078e020f */
[----:B------:R-:W-:-:S07]  /*13d0*/  IMAD R14, R3, R2, R14 ;  /* 0x00000002030e7224 */ /* 0x000fce00078e020e */
.L_x_16:
[----:B------:R-:W-:Y:S01]  /*13e0*/  BAR.SYNC.DEFER_BLOCKING 0x0 ;  /* 0x0000000000007b1d */ /* 0x000fe20000010000 */
[----:B------:R-:W-:Y:S01]  /*13f0*/  UISETP.NE.AND UP1, UPT, UR8, 0x2, UPT ;  /* 0x000000020800788c */ /* 0x000fe2000bf25270 */
[----:B------:R-:W-:Y:S02]  /*1400*/  ISETP.NE.OR P5, PT, R0, 0x2, !P5 ;  /* 0x000000020000780c */ /* 0x000fe40006fa5670 */
[----:B------:R-:W-:-:S06]  /*1410*/  LOP3.LUT R2, R77, 0x1f, RZ, 0xc0, !PT ;  /* 0x0000001f4d027812 */ /* 0x000fcc00078ec0ff */
[----:B------:R-:W-:Y:S05]  /*1420*/  BRA.U UP1, `(.L_x_17) ;  /* 0x0000001101ec7547 */ /* 0x000fea000b800000 */
[----:B------:R-:W1:Y:S01]  /*1430*/  LDCU UR13, c[0x0][0x38c] ;  /* 0x00007180ff0d77ac */ /* 0x000e620008000800 */
[----:B------:R-:W2:Y:S01]  /*1440*/  LDC R8, c[0x0][0x370] ;  /* 0x0000dc00ff087b82 */ /* 0x000ea20000000800 */
[----:B------:R-:W-:Y:S01]  /*1450*/  PLOP3.LUT P1, PT, PT, PT, UP2, 0x80, 0x8 ;  /* 0x000000000008781c */ /* 0x000fe20003f2f028 */
[----:B------:R-:W-:Y:S01]  /*1460*/  IMAD.MOV.U32 R17, RZ, RZ, 0x1 ;  /* 0x00000001ff117424 */ /* 0x000fe200078e00ff */
[----:B------:R-:W-:Y:S01]  /*1470*/  ISETP.EQ.OR P4, PT, R2, RZ, P5 ;  /* 0x000000ff0200720c */ /* 0x000fe20002f82670 */
[----:B------:R-:W-:Y:S01]  /*1480*/  IMAD.MOV.U32 R16, RZ, RZ, RZ ;  /* 0x000000ffff107224 */ /* 0x000fe200078e00ff */
[----:B------:R-:W-:Y:S02]  /*1490*/  PLOP3.LUT P1, PT, P1, PT, PT, 0x8, 0x80 ;  /* 0x000000000080781c */ /* 0x000fe40000f2e170 */
[----:B------:R-:W-:Y:S01]  /*14a0*/  CS2R R12, SRZ ;  /* 0x00000000000c7805 */ /* 0x000fe2000001ff00 */
[----:B------:R-:W-:Y:S01]  /*14b0*/  IMAD.MOV.U32 R11, RZ, RZ, 0x1 ;  /* 0x00000001ff0b7424 */ /* 0x000fe200078e00ff */
[----:B------:R-:W4:Y:S01]  /*14c0*/  LDC R0, c[0x0][0x374] ;  /* 0x0000dd00ff007b82 */ /* 0x000f220000000800 */
[----:B------:R-:W2:Y:S01]  /*14d0*/  LDCU.64 UR22, c[0x0][0x348] ;  /* 0x00006900ff1677ac */ /* 0x000ea20008000a00 */
[----:B------:R-:W-:Y:S01]  /*14e0*/  UMOV UR6, URZ ;  /* 0x000000ff00067c82 */ /* 0x000fe20008000000 */
[----:B-1----:R-:W-:-:S04]  /*14f0*/  UIADD3 UR5, UPT, UPT, UR13, 0x1f, URZ ;  /* 0x0000001f0d057890 */ /* 0x002fc8000fffe0ff */
[----:B------:R-:W-:-:S04]  /*1500*/  USHF.R.S32.HI UR4, URZ, 0x1f, UR5 ;  /* 0x0000001fff047899 */ /* 0x000fc80008011405 */
[----:B------:R-:W-:-:S04]  /*1510*/  ULEA.HI UR4, UR4, UR5, URZ, 0x5 ;  /* 0x0000000504047291 */ /* 0x000fc8000f8f28ff */
[----:B------:R-:W-:Y:S02]  /*1520*/  USHF.R.S32.HI UR15, URZ, 0x5, UR4 ;  /* 0x00000005ff0f7899 */ /* 0x000fe40008011404 */
[----:B------:R-:W-:Y:S02]  /*1530*/  UIADD3 UR4, UPT, UPT, UR13, -0x1, URZ ;  /* 0xffffffff0d047890 */ /* 0x000fe4000fffe0ff */
[----:B------:R-:W-:Y:S02]  /*1540*/  UISETP.LT.U32.AND UP0, UPT, UR15, 0x8, UPT ;  /* 0x000000080f00788c */ /* 0x000fe4000bf01070 */
[----:B------:R-:W-:Y:S02]  /*1550*/  UISETP.GE.U32.AND UP1, UPT, UR4, -0x3f, UPT ;  /* 0xffffffc10400788c */ /* 0x000fe4000bf26070 */
[----:B------:R-:W-:Y:S02]  /*1560*/  USEL UR14, UR15, 0x8, UP0 ;  /* 0x000000080f0e7887 */ /* 0x000fe40008000000 */
[----:B------:R-:W-:-:S02]  /*1570*/  UIADD3 UR13, UPT, UPT, UR13, 0x3e, URZ ;  /* 0x0000003e0d0d7890 */ /* 0x000fc4000fffe0ff */
[----:B------:R-:W-:Y:S02]  /*1580*/  UIADD3 UR5, UPT, UPT, UR14, -0x1, URZ ;  /* 0xffffffff0e057890 */ /* 0x000fe4000fffe0ff */
[----:B------:R-:W-:-:S03]  /*1590*/  UIADD3 UR7, UPT, UPT, UR15, -UR14, URZ ;  /* 0x8000000e0f077290 */ /* 0x000fc6000fffe0ff */
[----:B------:R-:W-:-:S04]  /*15a0*/  @UP1 UIADD3 UR5, UPT, UPT, UR14, URZ, URZ ;  /* 0x000000ff0e051290 */ /* 0x000fc8000fffe0ff */
[----:B--2---:R-:W-:-:S12]  /*15b0*/  UIADD3 UR5, UPT, UPT, UR5, 0x1, URZ ;  /* 0x0000000105057890 */ /* 0x004fd8000fffe0ff */
.L_x_35:
[----:B------:R-:W-:Y:S01]  /*15c0*/  UISETP.NE.AND UP0, UPT, UR37, URZ, UPT ;  /* 0x000000ff2500728c */ /* 0x000fe2000bf05270 */
[----:B------:R-:W1:Y:S08]  /*15d0*/  S2UR UR37, SR_CgaCtaId ;  /* 0x00000000002579c3 */ /* 0x000e700000008800 */
[----:B------:R-:W-:Y:S05]  /*15e0*/  BRA.U UP0, `(.L_x_18) ;  /* 0x0000000100347547 */ /* 0x000fea000b800000 */
[----:B------:R-:W2:Y:S01]  /*15f0*/  S2R R2, SR_CgaCtaId ;  /* 0x0000000000027919 */ /* 0x000ea20000008800 */
[----:B------:R-:W-:-:S04]  /*1600*/  MOV R3, 0x400 ;  /* 0x0000040000037802 */ /* 0x000fc80000000f00 */
[----:B--2---:R-:W-:Y:S02]  /*1610*/  LEA R2, R2, R3, 0x18 ;  /* 0x0000000302027211 */ /* 0x004fe400078ec0ff */
[----:B------:R-:W-:-:S03]  /*1620*/  SHF.L.U32 R3, R11, 0x1f, RZ ;  /* 0x0000001f0b037819 */ /* 0x000fc600000006ff */
[----:B------:R-:W-:-:S04]  /*1630*/  IMAD R2, R12, 0x8, R2 ;  /* 0x000000080c027824 */ /* 0x000fc800078e0202 */
[----:B------:R-:W2:Y:S02]  /*1640*/  SYNCS.PHASECHK.TRANS64.TRYWAIT P0, [R2+URZ+0x140], R3 ;  /* 0x00014003020075a7 */ /* 0x000ea400080011ff */
[----:B--2---:R-:W-:Y:S05]  /*1650*/  @!P0 BRA `(.L_x_19) ;  /* 0x0000006c00b08947 */ /* 0x004fea0003800000 */
.L_x_135:
[----:B------:R-:W-:Y:S01]  /*1660*/  VIADD R12, R12, 0x1 ;  /* 0x000000010c0c7836 */ /* 0x000fe20000000000 */
[----:B------:R2:W-:Y:S04]  /*1670*/  SYNCS.ARRIVE.TRANS64.A1T0 RZ, [R2+URZ+0x130], RZ ;  /* 0x000130ff02ff79a7 */ /* 0x0005e800081000ff */
[----:B------:R-:W-:-:S04]  /*1680*/  ISETP.NE.AND P0, PT, R12, 0x2, PT ;  /* 0x000000020c00780c */ /* 0x000fc80003f05270 */
[----:B------:R-:W-:Y:S02]  /*1690*/  SEL R12, R12, RZ, P0 ;  /* 0x000000ff0c0c7207 */ /* 0x000fe40000000000 */
[----:B--2---:R-:W-:-:S04]  /*16a0*/  SEL R2, RZ, 0x1, P0 ;  /* 0x00000001ff027807 */ /* 0x004fc80000000000 */
[----:B------:R-:W-:-:S07]  /*16b0*/  LOP3.LUT R11, R11, R2, RZ, 0x3c, !PT ;  /* 0x000000020b0b7212 */ /* 0x000fce00078e3cff */
.L_x_18:
[----:B------:R-:W-:Y:S01]  /*16c0*/  UMOV UR4, 0x400 ;  /* 0x0000040000047882 */ /* 0x000fe20000000000 */
[----:B------:R-:W-:Y:S01]  /*16d0*/  SHF.L.U32 R2, R17, 0x1f, RZ ;  /* 0x0000001f11027819 */ /* 0x000fe200000006ff */
[----:B-1----:R-:W-:Y:S01]  /*16e0*/  ULEA UR4, UR37, UR4, 0x18 ;  /* 0x0000000425047291 */ /* 0x002fe2000f8ec0ff */
[----:B------:R-:W-:Y:S01]  /*16f0*/  R2UR UR35, R15 ;  /* 0x000000000f2372ca */ /* 0x000fe200000e0000 */
[----:B------:R-:W-:Y:S01]  /*1700*/  UISETP.GE.U32.AND UP0, UPT, UR13, 0x3f, UPT ;  /* 0x0000003f0d00788c */ /* 0x000fe2000bf06070 */
[----:B------:R-:W-:Y:S01]  /*1710*/  R2UR UR11, R14 ;  /* 0x000000000e0b72ca */ /* 0x000fe200000e0000 */
[----:B------:R-:W-:Y:S01]  /*1720*/  ULEA UR8, UR6, UR4, 0x3 ;  /* 0x0000000406087291 */ /* 0x000fe2000f8e18ff */
[----:B------:R-:W-:-:S08]  /*1730*/  UMOV UR24, URZ ;  /* 0x000000ff00187c82 */ /* 0x000fd00008000000 */
[----:B------:R1:W2:Y:S01]  /*1740*/  SYNCS.PHASECHK.TRANS64.TRYWAIT P0, [UR8+0x40], R2 ;  /* 0x00004002ff0075a7 */ /* 0x0002a20008001108 */
[----:B------:R-:W-:Y:S02]  /*1750*/  USHF.L.U32 UR35, UR35, 0x6, URZ ;  /* 0x0000000623237899 */ /* 0x000fe400080006ff */
[----:B------:R-:W-:Y:S01]  /*1760*/  USHF.L.U32 UR11, UR11, 0x7, URZ ;  /* 0x000000070b0b7899 */ /* 0x000fe200080006ff */
[----:B------:R-:W-:Y:S11]  /*1770*/  BRA.U !UP0, `(.L_x_20) ;  /* 0x0000000108a87547 */ /* 0x000ff6000b800000 */
[----:B------:R-:W-:Y:S01]  /*1780*/  UMOV UR16, URZ ;  /* 0x000000ff00107c82 */ /* 0x000fe20008000000 */
[----:B------:R-:W-:-:S05]  /*1790*/  UMOV UR17, UR6 ;  /* 0x0000000600117c82 */ /* 0x000fca0008000000 */
.L_x_25:
[----:B-1----:R-:W-:Y:S01]  /*17a0*/  ULEA UR33, UR17, UR4, 0x3 ;  /* 0x0000000411217291 */ /* 0x002fe2000f8e18ff */
[----:B--2---:R-:W-:Y:S01]  /*17b0*/  @!P5 MOV R3, 0x6000 ;  /* 0x000060000003d802 */ /* 0x004fe20000000f00 */
[----:B--2---:R-:W-:Y:S10]  /*17c0*/  @P0 BRA `(.L_x_21) ;  /* 0x00000000000c0947 */ /* 0x004ff40003800000 */
[----:B------:R-:W-:-:S04]  /*17d0*/  SHF.L.U32 R4, R17, 0x1f, RZ ;  /* 0x0000001f11047819 */ /* 0x000fc800000006ff */
[----:B------:R-:W2:Y:S02]  /*17e0*/  SYNCS.PHASECHK.TRANS64.TRYWAIT P0, [UR33+0x40], R4 ;  /* 0x00004004ff0075a7 */ /* 0x000ea40008001121 */
[----:B--2---:R-:W-:Y:S05]  /*17f0*/  @!P0 BRA `(.L_x_22) ;  /* 0x0000006c005c8947 */ /* 0x004fea0003800000 */
.L_x_21:
[----:B------:R2:W-:Y:S01]  /*1800*/  @!P5 SYNCS.ARRIVE.TRANS64 RZ, [UR33], R3 ;  /* 0x00000003ffffd9a7 */ /* 0x0005e20008000021 */
[----:B------:R-:W-:Y:S04]  /*1810*/  BSSY.RECONVERGENT B0, `(.L_x_23) ;  /* 0x0000003000007945 */ /* 0x000fe80003800200 */
[----:B------:R-:W-:Y:S05]  /*1820*/  @P4 BRA `(.L_x_24) ;  /* 0x0000000000044947 */ /* 0x000fea0003800000 */
[----:B------:R-:W-:Y:S05]  /*1830*/  BPT.TRAP 0x1 ;  /* 0x000000040000795c */ /* 0x000fea0000300000 */
.L_x_24:
[----:B------:R-:W-:Y:S05]  /*1840*/  BSYNC.RECONVERGENT B0 ;  /* 0x0000000000007941 */ /* 0x000fea0003800200 */
.L_x_23:
[----:B------:R-:W-:Y:S02]  /*1850*/  UIADD3 UR6, UPT, UPT, UR17, 0x1, URZ ;  /* 0x0000000111067890 */ /* 0x000fe4000fffe0ff */
[----:B------:R-:W-:Y:S02]  /*1860*/  ULEA UR32, UR17, UR4, 0xd ;  /* 0x0000000411207291 */ /* 0x000fe4000f8e68ff */
[----:B------:R-:W-:Y:S02]  /*1870*/  UISETP.NE.AND UP0, UPT, UR6, 0x8, UPT ;  /* 0x000000080600788c */ /* 0x000fe4000bf05270 */
[----:B------:R-:W-:Y:S02]  /*1880*/  UIADD3 UR26, UP1, UPT, UR22, 0x80, URZ ;  /* 0x00000080161a7890 */ /* 0x000fe4000ff3e0ff */
[----:B------:R-:W-:Y:S02]  /*1890*/  USEL UR9, URZ, 0x1, UP0 ;  /* 0x00000001ff097887 */ /* 0x000fe40008000000 */
[----:B------:R-:W-:-:S02]  /*18a0*/  USEL UR6, UR6, URZ, UP0 ;  /* 0x000000ff06067287 */ /* 0x000fc40008000000 */
[----:B------:R-:W-:Y:S02]  /*18b0*/  UIADD3 UR20, UP0, UPT, UR22, 0x180, URZ ;  /* 0x0000018016147890 */ /* 0x000fe4000ff1e0ff */
[----:B------:R-:W-:Y:S01]  /*18c0*/  ULEA UR8, UR6, UR4, 0x3 ;  /* 0x0000000406087291 */ /* 0x000fe2000f8e18ff */
[----:B------:R-:W-:Y:S01]  /*18d0*/  LOP3.LUT R17, R17, UR9, RZ, 0x3c, !PT ;  /* 0x0000000911117c12 */ /* 0x000fe2000f8e3cff */
[----:B------:R-:W-:Y:S02]  /*18e0*/  USHF.L.U32 UR34, UR16, 0x5, URZ ;  /* 0x0000000510227899 */ /* 0x000fe400080006ff */
[----:B------:R-:W-:Y:S01]  /*18f0*/  UIADD3.X UR27, UPT, UPT, URZ, UR23, URZ, UP1, !UPT ;  /* 0x00000017ff1b7290 */ /* 0x000fe20008ffe4ff */
[----:B-1----:R-:W-:Y:S01]  /*1900*/  SHF.L.U32 R2, R17, 0x1f, RZ ;  /* 0x0000001f11027819 */ /* 0x002fe200000006ff */
[----:B------:R-:W-:Y:S02]  /*1910*/  UIADD3 UR32, UPT, UPT, UR32, 0x8800, URZ ;  /* 0x0000880020207890 */ /* 0x000fe4000fffe0ff */
[----:B------:R-:W-:Y:S01]  /*1920*/  UIADD3.X UR21, UPT, UPT, URZ, UR23, URZ, UP0, !UPT ;  /* 0x00000017ff157290 */ /* 0x000fe200087fe4ff */
[----:B------:R1:W1:Y:S01]  /*1930*/  SYNCS.PHASECHK.TRANS64.TRYWAIT P0, [UR8+0x40], R2 ;  /* 0x00004002ff0075a7 */ /* 0x0002620008001108 */
[----:B------:R-:W-:Y:S01]  /*1940*/  ULEA UR8, UR17, UR4, 0xe ;  /* 0x0000000411087291 */ /* 0x000fe2000f8e70ff */
[----:B------:R-:W-:Y:S01]  /*1950*/  UMOV UR18, 0x0 ;  /* 0x0000000000127882 */ /* 0x000fe20000000000 */
[----:B------:R-:W-:-:S02]  /*1960*/  UMOV UR19, 0x10000000 ;  /* 0x1000000000137882 */ /* 0x000fc40000000000 */
[----:B------:R-:W-:Y:S01]  /*1970*/  UIADD3 UR8, UPT, UPT, UR8, 0x18800, URZ ;  /* 0x0001880008087890 */ /* 0x000fe2000fffe0ff */
[----:B------:R1:W-:Y:S01]  /*1980*/  UTMALDG.3D [UR32], [UR26], desc[UR18] ;  /* 0x000012201a0075b4 */ /* 0x0003e20008011000 */
[----:B------:R-:W-:Y:S01]  /*1990*/  UMOV UR12, UR36 ;  /* 0x00000024000c7c82 */ /* 0x000fe20008000000 */
[----:B------:R-:W-:Y:S01]  /*19a0*/  UMOV UR9, UR33 ;  /* 0x0000002100097c82 */ /* 0x000fe20008000000 */
[----:B------:R-:W-:Y:S01]  /*19b0*/  UMOV UR10, UR34 ;  /* 0x00000022000a7c82 */ /* 0x000fe20008000000 */
[----:B------:R-:W-:Y:S01]  /*19c0*/  UIADD3 UR16, UPT, UPT, UR16, 0x1, URZ ;  /* 0x0000000110107890 */ /* 0x000fe2000fffe0ff */
[----:B------:R-:W-:Y:S01]  /*19d0*/  UMOV UR24, UR5 ;  /* 0x0000000500187c82 */ /* 0x000fe20008000000 */
[----:B------:R-:W-:Y:S02]  /*19e0*/  UMOV UR17, UR6 ;  /* 0x0000000600117c82 */ /* 0x000fe40008000000 */
[----:B------:R1:W-:Y:S01]  /*19f0*/  UTMALDG.3D [UR8], [UR20], desc[UR18] ;  /* 0x00001208140075b4 */ /* 0x0003e20008011000 */
[----:B------:R-:W-:-:S09]  /*1a00*/  UISETP.NE.AND UP0, UPT, UR16, UR5, UPT ;  /* 0x000000051000728c */ /* 0x000fd2000bf05270 */
[----:B------:R-:W-:Y:S05]  /*1a10*/  BRA.U UP0, `(.L_x_25) ;  /* 0xfffffffd00607547 */ /* 0x000fea000b83ffff */
.L_x_20:
[----:B-1----:R-:W-:Y:S01]  /*1a20*/  ULEA UR8, UR6, UR4, 0x3 ;  /* 0x0000000406087291 */ /* 0x002fe2000f8e18ff */
[----:B------:R-:W-:Y:S01]  /*1a30*/  SHF.L.U32 R2, R17, 0x1f, RZ ;  /* 0x0000001f11027819 */ /* 0x000fe200000006ff */
[----:B------:R-:W-:Y:S01]  /*1a40*/  @!P1 SYNCS.ARRIVE.TRANS64.A1T0 RZ, [UR4+0xc8], RZ ;  /* 0x0000c8ffffff99a7 */ /* 0x000fe20008100004 */
[----:B------:R-:W-:-:S06]  /*1a50*/  UISETP.GT.AND UP0, UPT, UR15, UR14, UPT ;  /* 0x0000000e0f00728c */ /* 0x000fcc000bf04270 */
[----:B--2---:R1:W2:Y:S03]  /*1a60*/  SYNCS.PHASECHK.TRANS64.TRYWAIT P0, [UR8+0x40], R2 ;  /* 0x00004002ff0075a7 */ /* 0x0042a60008001108 */
[----:B------:R-:W-:Y:S05]  /*1a70*/  BRA.U !UP0, `(.L_x_26) ;  /* 0x0000000108ac7547 */ /* 0x000fea000b800000 */
[----:B------:R-:W-:Y:S01]  /*1a80*/  UIADD3 UR21, UPT, UPT, UR7, UR24, URZ ;  /* 0x0000001807157290 */ /* 0x000fe2000fffe0ff */
[----:B------:R-:W-:-:S11]  /*1a90*/  UMOV UR25, UR6 ;  /* 0x0000000600197c82 */ /* 0x000fd60008000000 */
.L_x_31:
[----:B-1----:R-:W-:Y:S01]  /*1aa0*/  ULEA UR17, UR25, UR4, 0x3 ;  /* 0x0000000419117291 */ /* 0x002fe2000f8e18ff */
[----:B--2---:R-:W-:Y:S01]  /*1ab0*/  @!P5 MOV R3, 0x6000 ;  /* 0x000060000003d802 */ /* 0x004fe20000000f00 */
[----:B--2---:R-:W-:Y:S10]  /*1ac0*/  @P0 BRA `(.L_x_27) ;  /* 0x00000000000c0947 */ /* 0x004ff40003800000 */
[----:B------:R-:W-:-:S04]  /*1ad0*/  SHF.L.U32 R4, R17, 0x1f, RZ ;  /* 0x0000001f11047819 */ /* 0x000fc800000006ff */
[----:B------:R-:W2:Y:S02]  /*1ae0*/  SYNCS.PHASECHK.TRANS64.TRYWAIT P0, [UR17+0x40], R4 ;  /* 0x00004004ff0075a7 */ /* 0x000ea40008001111 */
[----:B--2---:R-:W-:Y:S05]  /*1af0*/  @!P0 BRA `(.L_x_28) ;  /* 0x0000006800b48947 */ /* 0x004fea0003800000 */
.L_x_27:
[----:B------:R2:W-:Y:S01]  /*1b00*/  @!P5 SYNCS.ARRIVE.TRANS64 RZ, [UR17], R3 ;  /* 0x00000003ffffd9a7 */ /* 0x0005e20008000011 */
[----:B------:R-:W-:Y:S04]  /*1b10*/  BSSY.RECONVERGENT B0, `(.L_x_29) ;  /* 0x0000003000007945 */ /* 0x000fe80003800200 */
[----:B------:R-:W-:Y:S05]  /*1b20*/  @P4 BRA `(.L_x_30) ;  /* 0x0000000000044947 */ /* 0x000fea0003800000 */
[----:B------:R-:W-:Y:S05]  /*1b30*/  BPT.TRAP 0x1 ;  /* 0x000000040000795c */ /* 0x000fea0000300000 */
.L_x_30:
[----:B------:R-:W-:Y:S05]  /*1b40*/  BSYNC.RECONVERGENT B0 ;  /* 0x0000000000007941 */ /* 0x000fea0003800200 */
.L_x_29:
        /* <DEDUP_REMOVED lines=10> */
[----:B------:R-:W-:Y:S01]  /*1bf0*/  UIADD3 UR16, UPT, UPT, UR16, 0x8800, URZ ;  /* 0x0000880010107890 */ /* 0x000fe2000fffe0ff */
[----:B-1----:R-:W-:Y:S01]  /*1c00*/  SHF.L.U32 R2, R17, 0x1f, RZ ;  /* 0x0000001f11027819 */ /* 0x002fe200000006ff */
[----:B------:R-:W-:Y:S02]  /*1c10*/  UIADD3.X UR31, UPT, UPT, URZ, UR23, URZ, UP1, !UPT ;  /* 0x00000017ff1f7290 */ /* 0x000fe40008ffe4ff */
[----:B------:R-:W-:Y:S01]  /*1c20*/  UIADD3.X UR29, UPT, UPT, URZ, UR23, URZ, UP0, !UPT ;  /* 0x00000017ff1d7290 */ /* 0x000fe200087fe4ff */
[----:B------:R1:W1:Y:S01]  /*1c30*/  SYNCS.PHASECHK.TRANS64.TRYWAIT P0, [UR8+0x40], R2 ;  /* 0x00004002ff0075a7 */ /* 0x0002620008001108 */
[----:B------:R-:W-:Y:S01]  /*1c40*/  ULEA UR8, UR25, UR4, 0xe ;  /* 0x0000000419087291 */ /* 0x000fe2000f8e70ff */
[----:B------:R-:W-:Y:S01]  /*1c50*/  UMOV UR26, 0x0 ;  /* 0x00000000001a7882 */ /* 0x000fe20000000000 */
[----:B------:R-:W-:-:S02]  /*1c60*/  UMOV UR27, 0x10000000 ;  /* 0x10000000001b7882 */ /* 0x000fc40000000000 */
[----:B------:R-:W-:Y:S01]  /*1c70*/  UIADD3 UR8, UPT, UPT, UR8, 0x18800, URZ ;  /* 0x0001880008087890 */ /* 0x000fe2000fffe0ff */
[----:B------:R-:W-:Y:S01]  /*1c80*/  UMOV UR19, UR35 ;  /* 0x0000002300137c82 */ /* 0x000fe20008000000 */
[----:B------:R-:W-:Y:S01]  /*1c90*/  UMOV UR20, UR36 ;  /* 0x0000002400147c82 */ /* 0x000fe20008000000 */
[----:B------:R-:W-:Y:S01]  /*1ca0*/  UMOV UR12, UR36 ;  /* 0x00000024000c7c82 */ /* 0x000fe20008000000 */
[----:B------:R-:W-:Y:S01]  /*1cb0*/  UMOV UR9, UR17 ;  /* 0x0000001100097c82 */ /* 0x000fe20008000000 */
[----:B------:R-:W-:Y:S01]  /*1cc0*/  UMOV UR10, UR18 ;  /* 0x00000012000a7c82 */ /* 0x000fe20008000000 */
[----:B------:R1:W-:Y:S01]  /*1cd0*/  UTMALDG.3D [UR16], [UR30], desc[UR26] ;  /* 0x00001a101e0075b4 */ /* 0x0003e20008011000 */
[----:B------:R-:W-:Y:S01]  /*1ce0*/  UIADD3 UR24, UPT, UPT, UR24, 0x1, URZ ;  /* 0x0000000118187890 */ /* 0x000fe2000fffe0ff */
[----:B------:R-:W-:-:S03]  /*1cf0*/  UMOV UR25, UR6 ;  /* 0x0000000600197c82 */ /* 0x000fc60008000000 */
[----:B------:R-:W-:Y:S01]  /*1d00*/  UISETP.NE.AND UP0, UPT, UR24, UR21, UPT ;  /* 0x000000151800728c */ /* 0x000fe2000bf05270 */
[----:B------:R1:W-:Y:S08]  /*1d10*/  UTMALDG.3D [UR8], [UR28], desc[UR26] ;  /* 0x00001a081c0075b4 */ /* 0x0003f00008011000 */
[----:B------:R-:W-:Y:S05]  /*1d20*/  BRA.U UP0, `(.L_x_31) ;  /* 0xfffffffd005c7547 */ /* 0x000fea000b83ffff */
.L_x_26:
[C---:B-1----:R-:W-:Y:S01]  /*1d30*/  LEA R2, R16.reuse, UR4, 0x3 ;  /* 0x0000000410027c11 */ /* 0x042fe2000f8e18ff */
[----:B------:R-:W-:Y:S01]  /*1d40*/  NOP ;  /* 0x0000000000007918 */ /* 0x000fe20000000000 */
[----:B--2---:R-:W-:Y:S02]  /*1d50*/  SHF.L.U32 R3, R13, 0x1f, RZ ;  /* 0x0000001f0d037819 */ /* 0x004fe400000006ff */
[----:B------:R-:W-:Y:S02]  /*1d60*/  LEA R4, R16, UR4, 0x4 ;  /* 0x0000000410047c11 */ /* 0x000fe4000f8e20ff */
[----:B------:R-:W1:Y:S02]  /*1d70*/  SYNCS.PHASECHK.TRANS64.TRYWAIT P0, [R2+URZ+0xd0], R3 ;  /* 0x0000d003020075a7 */ /* 0x000e6400080011ff */
[----:B-1----:R-:W-:Y:S05]  /*1d80*/  @!P0 BRA `(.L_x_32) ;  /* 0x0000006800288947 */ /* 0x002fea0003800000 */
.L_x_138:
[----:B------:R-:W2:Y:S01]  /*1d90*/  LDS.128 R4, [R4+0x160] ;  /* 0x0001600004047984 */ /* 0x000ea20000000c00 */
[----:B---3--:R-:W-:Y:S01]  /*1da0*/  ISETP.GE.AND P0, PT, R26, 0x1, PT ;  /* 0x000000011a00780c */ /* 0x008fe20003f06270 */
[----:B-1----:R-:W-:Y:S01]  /*1db0*/  VIADD R2, R2, 0xe0 ;  /* 0x000000e002027836 */ /* 0x002fe20000000000 */
[----:B------:R-:W-:Y:S01]  /*1dc0*/  @!PT LDS RZ, [RZ] ;  /* 0x00000000fffff984 */ /* 0x000fe20000000800 */
[----:B------:R-:W-:Y:S01]  /*1dd0*/  @!PT LDS RZ, [RZ] ;  /* 0x00000000fffff984 */ /* 0x000fe20000000800 */
[----:B------:R-:W-:Y:S01]  /*1de0*/  @!PT LDS RZ, [RZ] ;  /* 0x00000000fffff984 */ /* 0x000fe20000000800 */
[----:B------:R-:W-:Y:S01]  /*1df0*/  @!PT LDS RZ, [RZ] ;  /* 0x00000000fffff984 */ /* 0x000fe20000000800 */
[----:B------:R1:W-:Y:S06]  /*1e00*/  MEMBAR.ALL.CTA ;  /* 0x0000000000007992 */ /* 0x0003ec0000008000 */
[----:B-1----:R-:W1:Y:S01]  /*1e10*/  FENCE.VIEW.ASYNC.S ;  /* 0x00000000000073c6 */ /* 0x002e620000000000 */
[----:B------:R-:W-:-:S04]  /*1e20*/  PRMT R2, RZ, 0x654, R2 ;  /* 0x00000654ff027816 */ /* 0x000fc80000000002 */
[----:B-1----:R1:W-:Y:S01]  /*1e30*/  SYNCS.ARRIVE.TRANS64.RED.A1T0 RZ, [R2+URZ], RZ ;  /* 0x000000ff02ff79a7 */ /* 0x0023e200081004ff */
[----:B--2---:R-:W-:-:S13]  /*1e40*/  LOP3.LUT P2, RZ, R6, 0x1, RZ, 0xc0, !PT ;  /* 0x0000000106ff7812 */ /* 0x004fda000784c0ff */
[----:B------:R-:W-:Y:S01]  /*1e50*/  @P2 SHF.R.U32.HI R3, RZ, 0x10, R5 ;  /* 0x00000010ff032819 */ /* 0x000fe20000011605 */
[----:B------:R-:W-:Y:S01]  /*1e60*/  VOTEU.ANY UP0, P2 ;  /* 0x0000000000ff7886 */ /* 0x000fe20001000100 */
[----:B------:R-:W-:Y:S02]  /*1e70*/  @P2 MOV R10, R4 ;  /* 0x00000004000a2202 */ /* 0x000fe40000000f00 */
[----:B------:R-:W-:Y:S02]  /*1e80*/  @P2 R2UR.BROADCAST UR8, R3 ;  /* 0x00000000030822ca */ /* 0x000fe400008e0000 */
[----:B------:R-:W-:-:S11]  /*1e90*/  @P2 LOP3.LUT R9, R5, 0xffff, RZ, 0xc0, !PT ;  /* 0x0000ffff05092812 */ /* 0x000fd600078ec0ff */
[----:B------:R-:W-:Y:S01]  /*1ea0*/  @UP0 UMOV UR36, UR8 ;  /* 0x0000000800240c82 */ /* 0x000fe20008000000 */
[----:B-1----:R-:W-:Y:S05]  /*1eb0*/  @!P0 BRA `(.L_x_33) ;  /* 0x0000000000b88947 */ /* 0x002fea0003800000 */
[----:B------:R-:W4:Y:S01]  /*1ec0*/  LDC.64 R4, c[0x0][0xb18] ;  /* 0x0002c600ff047b82 */ /* 0x000f220000000a00 */
[----:B------:R-:W-:-:S07]  /*1ed0*/  ISETP.NE.AND P3, PT, R26, 0x1, PT ;  /* 0x000000011a00780c */ /* 0x000fce0003f65270 */
[----:B------:R-:W1:Y:S08]  /*1ee0*/  LDC.64 R6, c[0x0][0xb10] ;  /* 0x0002c400ff067b82 */ /* 0x000e700000000a00 */
[----:B------:R-:W2:Y:S08]  /*1ef0*/  LDC R14, c[0x0][0xb20] ;  /* 0x0002c800ff0e7b82 */ /* 0x000eb00000000800 */
[----:B------:R-:W3:Y:S01]  /*1f00*/  LDC R15, c[0x0][0xb0c] ;  /* 0x0002c300ff0f7b82 */ /* 0x000ee20000000800 */
[----:B----4-:R-:W-:Y:S01]  /*1f10*/  IMAD.HI.U32 R19, R0, R5, RZ ;  /* 0x0000000500137227 */ /* 0x010fe200078e00ff */
[----:B------:R-:W-:-:S03]  /*1f20*/  ISETP.NE.AND P0, PT, R4, 0x1, PT ;  /* 0x000000010400780c */ /* 0x000fc60003f05270 */
[----:B------:R-:W-:-:S03]  /*1f30*/  IMAD.HI.U32 R5, R9, R5, RZ ;  /* 0x0000000509057227 */ /* 0x000fc600078e00ff */
[----:B------:R-:W4:Y:S01]  /*1f40*/  LDC.64 R2, c[0x0][0xb28] ;  /* 0x0002ca00ff027b82 */ /* 0x000f220000000a00 */
[----:B-1----:R-:W-:-:S04]  /*1f50*/  IMAD.HI.U32 R20, R8, R6, RZ ;  /* 0x0000000608147227 */ /* 0x002fc800078e00ff */
[----:B------:R-:W-:Y:S01]  /*1f60*/  IMAD.HI.U32 R21, R10, R6, RZ ;  /* 0x000000060a157227 */ /* 0x000fe200078e00ff */
[----:B------:R-:W-:Y:S02]  /*1f70*/  SHF.R.U32.HI R20, RZ, R7, R20 ;  /* 0x00000007ff147219 */ /* 0x000fe40000011614 */
[-C--:B--2---:R-:W-:Y:S02]  /*1f80*/  SHF.R.U32.HI R19, RZ, R14.reuse, R19 ;  /* 0x0000000eff137219 */ /* 0x084fe40000011613 */
[----:B------:R-:W-:Y:S02]  /*1f90*/  SHF.R.U32.HI R5, RZ, R14, R5 ;  /* 0x0000000eff057219 */ /* 0x000fe40000011605 */
[----:B------:R-:W-:Y:S02]  /*1fa0*/  SEL R19, R0, R19, !P0 ;  /* 0x0000001300137207 */ /* 0x000fe40004000000 */
[----:B------:R-:W-:Y:S02]  /*1fb0*/  SHF.R.U32.HI R21, RZ, R7, R21 ;  /* 0x00000007ff157219 */ /* 0x000fe40000011615 */
[----:B---3--:R-:W-:-:S02]  /*1fc0*/  ISETP.NE.AND P1, PT, R15, 0x1, PT ;  /* 0x000000010f00780c */ /* 0x008fc40003f25270 */
[----:B------:R-:W-:Y:S02]  /*1fd0*/  SEL R5, R9, R5, !P0 ;  /* 0x0000000509057207 */ /* 0x000fe40004000000 */
[----:B------:R-:W-:Y:S02]  /*1fe0*/  SEL R20, R8, R20, !P1 ;  /* 0x0000001408147207 */ /* 0x000fe40004800000 */
[----:B------:R-:W-:Y:S01]  /*1ff0*/  SEL R21, R10, R21, !P1 ;  /* 0x000000150a157207 */ /* 0x000fe20004800000 */
[----:B----4-:R-:W-:-:S04]  /*2000*/  IMAD.HI.U32 R18, R19, R2, RZ ;  /* 0x0000000213127227 */ /* 0x010fc800078e00ff */
        /* <DEDUP_REMOVED lines=10> */
[----:B------:R-:W-:-:S04]  /*20b0*/  @!P0 IMAD.HI.U32 R7, R21, R2, RZ ;  /* 0x0000000215078227 */ /* 0x000fc800078e00ff */
[----:B------:R-:W-:Y:S01]  /*20c0*/  IMAD.MOV R2, RZ, RZ, -R6 ;  /* 0x000000ffff027224 */ /* 0x000fe200078e0a06 */
[----:B------:R-:W-:Y:S02]  /*20d0*/  @!P0 SHF.R.U32.HI R3, RZ, R3, R7 ;  /* 0x00000003ff038219 */ /* 0x000fe40000011607 */
[----:B------:R-:W-:Y:S01]  /*20e0*/  IADD3 R7, PT, PT, -R5, RZ, RZ ;  /* 0x000000ff05077210 */ /* 0x000fe20007ffe1ff */
[----:B------:R-:W-:Y:S01]  /*20f0*/  IMAD R2, R26, R2, R5 ;  /* 0x000000021a027224 */ /* 0x000fe200078e0205 */
        /* <DEDUP_REMOVED lines=10> */
.L_x_33:
[----:B------:R-:W1:Y:S02]  /*21a0*/  LDCU UR8, c[0x0][0xb30] ;  /* 0x00016600ff0877ac */ /* 0x000e640008000800 */
[----:B-1----:R-:W-:-:S09]  /*21b0*/  UISETP.NE.AND UP0, UPT, UR8, 0x1, UPT ;  /* 0x000000010800788c */ /* 0x002fd2000bf05270 */
[----:B------:R-:W-:Y:S05]  /*21c0*/  BRA.U UP0, `(.L_x_34) ;  /* 0x0000000100407547 */ /* 0x000fea000b800000 */
[----:B------:R-:W1:Y:S08]  /*21d0*/  LDC.64 R4, c[0x0][0xb10] ;  /* 0x0002c400ff047b82 */ /* 0x000e700000000a00 */
[----:B------:R-:W2:Y:S08]  /*21e0*/  LDC.64 R2, c[0x0][0xb18] ;  /* 0x0002c600ff027b82 */ /* 0x000eb00000000a00 */
[----:B------:R-:W3:Y:S08]  /*21f0*/  LDC R6, c[0x0][0xb20] ;  /* 0x0002c800ff067b82 */ /* 0x000ef00000000800 */
[----:B------:R-:W4:Y:S01]  /*2200*/  LDC R7, c[0x0][0xb0c] ;  /* 0x0002c300ff077b82 */ /* 0x000f220000000800 */
[----:B-1----:R-:W-:-:S05]  /*2210*/  IMAD.HI.U32 R4, R10, R4, RZ ;  /* 0x000000040a047227 */ /* 0x002fca00078e00ff */
[----:B------:R-:W-:Y:S01]  /*2220*/  SHF.R.U32.HI R4, RZ, R5, R4 ;  /* 0x00000005ff047219 */ /* 0x000fe20000011604 */
[----:B--2---:R-:W-:Y:S01]  /*2230*/  IMAD.HI.U32 R3, R9, R3, RZ ;  /* 0x0000000309037227 */ /* 0x004fe200078e00ff */
[----:B------:R-:W-:-:S04]  /*2240*/  ISETP.NE.AND P0, PT, R2, 0x1, PT ;  /* 0x000000010200780c */ /* 0x000fc80003f05270 */
[----:B---3--:R-:W-:-:S04]  /*2250*/  SHF.R.U32.HI R3, RZ, R6, R3 ;  /* 0x00000006ff037219 */ /* 0x008fc80000011603 */
[----:B------:R-:W-:Y:S02]  /*2260*/  SEL R3, R9, R3, !P0 ;  /* 0x0000000309037207 */ /* 0x000fe40004000000 */
[----:B----4-:R-:W-:-:S04]  /*2270*/  ISETP.NE.AND P1, PT, R7, 0x1, PT ;  /* 0x000000010700780c */ /* 0x010fc80003f25270 */
[----:B------:R-:W-:-:S05]  /*2280*/  SEL R4, R10, R4, !P1 ;  /* 0x000000040a047207 */ /* 0x000fca0004800000 */
[----:B------:R-:W-:Y:S02]  /*2290*/  IMAD.IADD R5, R3, 0x1, -R4 ;  /* 0x0000000103057824 */ /* 0x000fe400078e0a04 */
[----:B------:R-:W-:Y:S02]  /*22a0*/  IMAD.IADD R3, R4, 0x1, -R3 ;  /* 0x0000000104037824 */ /* 0x000fe400078e0a03 */
[----:B------:R-:W-:Y:S02]  /*22b0*/  IMAD R10, R5, R7, R10 ;  /* 0x00000007050a7224 */ /* 0x000fe400078e020a */
[----:B------:R-:W-:-:S07]  /*22c0*/  IMAD R9, R3, R2, R9 ;  /* 0x0000000203097224 */ /* 0x000fce00078e0209 */
.L_x_34:
[----:B------:R-:W-:Y:S01]  /*22d0*/  VIADD R16, R16, 0x1 ;  /* 0x0000000110107836 */ /* 0x000fe20000000000 */
[----:B------:R-:W-:Y:S01]  /*22e0*/  PLOP3.LUT P1, PT, PT, PT, PT, 0x80, 0x8 ;  /* 0x000000000008781c */ /* 0x000fe20003f2f070 */
[----:B------:R-:W-:Y:S02]  /*22f0*/  IMAD.IADD R15, R10, 0x1, R63 ;  /* 0x000000010a0f7824 */ /* 0x000fe400078e023f */
[----:B------:R-:W-:Y:S01]  /*2300*/  IMAD.IADD R14, R9, 0x1, R62 ;  /* 0x00000001090e7824 */ /* 0x000fe200078e023e */
[----:B------:R-:W-:-:S04]  /*2310*/  ISETP.NE.AND P0, PT, R16, 0x2, PT ;  /* 0x000000021000780c */ /* 0x000fc80003f05270 */
[----:B------:R-:W-:Y:S02]  /*2320*/  SEL R2, RZ, 0x1, P0 ;  /* 0x00000001ff027807 */ /* 0x000fe40000000000 */
[----:B------:R-:W-:Y:S02]  /*2330*/  SEL R16, R16, RZ, P0 ;  /* 0x000000ff10107207 */ /* 0x000fe40000000000 */
[----:B------:R-:W-:Y:S01]  /*2340*/  LOP3.LUT R13, R13, R2, RZ, 0x3c, !PT ;  /* 0x000000020d0d7212 */ /* 0x000fe200078e3cff */
[----:B------:R-:W-:Y:S06]  /*2350*/  @P2 BRA `(.L_x_35) ;  /* 0xfffffff000982947 */ /* 0x000fec000383ffff */
[----:B------:R-:W-:Y:S01]  /*2360*/  UIADD3 UR4, UPT, UPT, UR4, 0x40, URZ ;  /* 0x0000004004047890 */ /* 0x000fe2000fffe0ff */
[----:B------:R-:W-:-:S03]  /*2370*/  SHF.L.U32 R2, R17, 0x1f, RZ ;  /* 0x0000001f11027819 */ /* 0x000fc600000006ff */
[----:B------:R-:W-:-:S09]  /*2380*/  ULEA UR5, UR6, UR4, 0x3 ;  /* 0x0000000406057291 */ /* 0x000fd2000f8e18ff */
[----:B------:R-:W1:Y:S02]  /*2390*/  SYNCS.PHASECHK.TRANS64.TRYWAIT P0, [UR5], R2 ;  /* 0x00000002ff0075a7 */ /* 0x000e640008001105 */
[----:B-1----:R-:W-:Y:S05]  /*23a0*/  @!P0 BRA `(.L_x_36) ;  /* 0x0000006000b48947 */ /* 0x002fea0003800000 */
.L_x_140:
[----:B------:R-:W-:-:S04]  /*23b0*/  UIADD3 UR6, UPT, UPT, UR6, 0x1, URZ ;  /* 0x0000000106067890 */ /* 0x000fc8000fffe0ff */
[----:B------:R-:W-:-:S04]  /*23c0*/  UISETP.NE.AND UP0, UPT, UR6, 0x8, UPT ;  /* 0x000000080600788c */ /* 0x000fc8000bf05270 */
[----:B------:R-:W-:Y:S02]  /*23d0*/  USEL UR7, URZ, 0x1, UP0 ;  /* 0x00000001ff077887 */ /* 0x000fe40008000000 */
[----:B------:R-:W-:-:S04]  /*23e0*/  USEL UR6, UR6, URZ, UP0 ;  /* 0x000000ff06067287 */ /* 0x000fc80008000000 */
[----:B------:R-:W-:Y:S01]  /*23f0*/  ULEA UR5, UR6, UR4, 0x3 ;  /* 0x0000000406057291 */ /* 0x000fe2000f8e18ff */
[----:B-1----:R-:W-:-:S04]  /*2400*/  LOP3.LUT R2, R17, UR7, RZ, 0x3c, !PT ;  /* 0x0000000711027c12 */ /* 0x002fc8000f8e3cff */
[----:B------:R-:W-:-:S04]  /*2410*/  SHF.L.U32 R3, R2, 0x1f, RZ ;  /* 0x0000001f02037819 */ /* 0x000fc800000006ff */
[----:B------:R-:W1:Y:S02]  /*2420*/  SYNCS.PHASECHK.TRANS64.TRYWAIT P0, [UR5], R3 ;  /* 0x00000003ff0075a7 */ /* 0x000e640008001105 */
[----:B-1----:R-:W-:Y:S05]  /*2430*/  @!P0 BRA `(.L_x_37) ;  /* 0x0000006000a88947 */ /* 0x002fea0003800000 */
.L_x_142:
[----:B------:R-:W-:-:S04]  /*2440*/  UIADD3 UR6, UPT, UPT, UR6, 0x1, URZ ;  /* 0x0000000106067890 */ /* 0x000fc8000fffe0ff */
[----:B------:R-:W-:-:S04]  /*2450*/  UISETP.NE.AND UP0, UPT, UR6, 0x8, UPT ;  /* 0x000000080600788c */ /* 0x000fc8000bf05270 */
[----:B------:R-:W-:Y:S02]  /*2460*/  USEL UR7, URZ, 0x1, UP0 ;  /* 0x00000001ff077887 */ /* 0x000fe40008000000 */
[----:B------:R-:W-:-:S04]  /*2470*/  USEL UR6, UR6, URZ, UP0 ;  /* 0x000000ff06067287 */ /* 0x000fc80008000000 */
[----:B------:R-:W-:Y:S01]  /*2480*/  ULEA UR5, UR6, UR4, 0x3 ;  /* 0x0000000406057291 */ /* 0x000fe2000f8e18ff */
[----:B------:R-:W-:-:S04]  /*2490*/  LOP3.LUT R2, R2, UR7, RZ, 0x3c, !PT ;  /* 0x0000000702027c12 */ /* 0x000fc8000f8e3cff */
[----:B-1----:R-:W-:-:S04]  /*24a0*/  SHF.L.U32 R3, R2, 0x1f, RZ ;  /* 0x0000001f02037819 */ /* 0x002fc800000006ff */
[----:B------:R-:W1:Y:S02]  /*24b0*/  SYNCS.PHASECHK.TRANS64.TRYWAIT P0, [UR5], R3 ;  /* 0x00000003ff0075a7 */ /* 0x000e640008001105 */
[----:B-1----:R-:W-:Y:S05]  /*24c0*/  @!P0 BRA `(.L_x_38) ;  /* 0x00000060009c8947 */ /* 0x002fea0003800000 */
.L_x_144:
        /* <DEDUP_REMOVED lines=9> */
.L_x_146:
        /* <DEDUP_REMOVED lines=9> */
.L_x_148:
        /* <DEDUP_REMOVED lines=9> */
.L_x_150:
        /* <DEDUP_REMOVED lines=9> */
.L_x_152:
[----:B------:R-:W-:-:S04]  /*2710*/  UIADD3 UR6, UPT, UPT, UR6, 0x1, URZ ;  /* 0x0000000106067890 */ /* 0x000fc8000fffe0ff */
[----:B------:R-:W-:-:S04]  /*2720*/  UISETP.NE.AND UP0, UPT, UR6, 0x8, UPT ;  /* 0x000000080600788c */ /* 0x000fc8000bf05270 */
[----:B------:R-:W-:Y:S02]  /*2730*/  USEL UR5, URZ, 0x1, UP0 ;  /* 0x00000001ff057887 */ /* 0x000fe40008000000 */
[----:B------:R-:W-:-:S04]  /*2740*/  USEL UR6, UR6, URZ, UP0 ;  /* 0x000000ff06067287 */ /* 0x000fc80008000000 */
[----:B------:R-:W-:Y:S01]  /*2750*/  ULEA UR6, UR6, UR4, 0x3 ;  /* 0x0000000406067291 */ /* 0x000fe2000f8e18ff */
[----:B------:R-:W-:-:S04]  /*2760*/  LOP3.LUT R2, R2, UR5, RZ, 0x3c, !PT ;  /* 0x0000000502027c12 */ /* 0x000fc8000f8e3cff */
[----:B------:R-:W-:Y:S01]  /*2770*/  SHF.L.U32 R2, R2, 0x1f, RZ ;  /* 0x0000001f02027819 */ /* 0x000fe200000006ff */
[----:B-1--4-:R-:W-:-:S07]  /*2780*/  IMAD.U32 R0, RZ, RZ, UR6 ;  /* 0x00000006ff007e24 */ /* 0x012fce000f8e00ff */
.L_x_43:
[----:B-1----:R1:W2:Y:S02]  /*2790*/  SYNCS.PHASECHK.TRANS64.TRYWAIT P0, [R0+URZ], R2 ;  /* 0x00000002000075a7 */ /* 0x0022a400080011ff */
[----:B--2---:R-:W-:Y:S05]  /*27a0*/  @!P0 NANOSLEEP.SYNCS 0x989680 ;  /* 0x009896800000895d */ /* 0x004fea0003900000 */
[----:B------:R-:W2:Y:S02]  /*27b0*/  @!P0 SYNCS.PHASECHK.TRANS64 P0, [R0+URZ], R2 ;  /* 0x00000002000085a7 */ /* 0x000ea400080010ff */
[----:B--2---:R-:W-:Y:S05]  /*27c0*/  @P0 EXIT ;  /* 0x000000000000094d */ /* 0x004fea0003800000 */
[----:B------:R-:W-:Y:S05]  /*27d0*/  BRA `(.L_x_43) ;  /* 0xfffffffc00ec7947 */ /* 0x000fea000383ffff */
.L_x_17:
[----:B------:R-:W-:-:S04]  /*27e0*/  UISETP.NE.AND UP1, UPT, UR37, URZ, UPT ;  /* 0x000000ff2500728c */ /* 0x000fc8000bf25270 */
[----:B------:R-:W-:-:S09]  /*27f0*/  UISETP.NE.OR UP1, UPT, UR8, 0x1, UP1 ;  /* 0x000000010800788c */ /* 0x000fd20008f25670 */
[----:B------:R-:W-:Y:S05]  /*2800*/  BRA.U UP1, `(.L_x_44) ;  /* 0x0000000501487547 */ /* 0x000fea000b800000 */
[----:B------:R-:W-:Y:S01]  /*2810*/  ISETP.NE.AND P2, PT, R2, RZ, PT ;  /* 0x000000ff0200720c */ /* 0x000fe20003f45270 */
[----:B------:R-:W-:Y:S01]  /*2820*/  IMAD.MOV.U32 R12, RZ, RZ, 0x1 ;  /* 0x00000001ff0c7424 */ /* 0x000fe200078e00ff */
[----:B------:R-:W-:Y:S02]  /*2830*/  CS2R R10, SRZ ;  /* 0x00000000000a7805 */ /* 0x000fe4000001ff00 */
[----:B------:R-:W-:Y:S01]  /*2840*/  CS2R R8, SRZ ;  /* 0x0000000000087805 */ /* 0x000fe2000001ff00 */
[----:B------:R-:W-:Y:S01]  /*2850*/  UMOV UR4, 0x400 ;  /* 0x0000040000047882 */ /* 0x000fe20000000000 */
[----:B------:R-:W-:Y:S01]  /*2860*/  UMOV UR6, URZ ;  /* 0x000000ff00067c82 */ /* 0x000fe20008000000 */
[----:B------:R-:W-:-:S12]  /*2870*/  ULEA UR37, UR37, UR4, 0x18 ;  /* 0x0000000425257291 */ /* 0x000fd8000f8ec0ff */
.L_x_48:
[----:B------:R-:W-:Y:S02]  /*2880*/  LEA R0, R8, UR37, 0x3 ;  /* 0x0000002508007c11 */ /* 0x000fe4000f8e18ff */
[----:B------:R-:W-:-:S03]  /*2890*/  SHF.L.U32 R4, R9, 0x1f, RZ ;  /* 0x0000001f09047819 */ /* 0x000fc600000006ff */
[----:B------:R-:W-:Y:S01]  /*28a0*/  VIADD R5, R0, 0x140 ;  /* 0x0000014000057836 */ /* 0x000fe20000000000 */
[----:B------:R-:W1:Y:S02]  /*28b0*/  SYNCS.PHASECHK.TRANS64.TRYWAIT P0, [R0+URZ+0x130], R4 ;  /* 0x00013004000075a7 */ /* 0x000e6400080011ff */
[----:B-1----:R-:W-:Y:S05]  /*28c0*/  @!P0 BRA `(.L_x_45) ;  /* 0x0000006000148947 */ /* 0x002fea0003800000 */
.L_x_153:
[----:B------:R-:W-:Y:S01]  /*28d0*/  ULEA UR5, UR6, UR37, 0x3 ;  /* 0x0000002506057291 */ /* 0x000fe2000f8e18ff */
[----:B-1----:R-:W-:Y:S01]  /*28e0*/  PRMT R0, RZ, 0x654, R5 ;  /* 0x00000654ff007816 */ /* 0x002fe20000000005 */
[----:B------:R-:W-:Y:S01]  /*28f0*/  @!P2 IMAD.MOV.U32 R4, RZ, RZ, 0x10 ;  /* 0x00000010ff04a424 */ /* 0x000fe200078e00ff */
[----:B------:R-:W-:Y:S01]  /*2900*/  SHF.L.U32 R5, R12, 0x1f, RZ ;  /* 0x0000001f0c057819 */ /* 0x000fe200000006ff */
[----:B------:R-:W-:Y:S01]  /*2910*/  UIADD3 UR4, UPT, UPT, UR5, 0xd0, URZ ;  /* 0x000000d005047890 */ /* 0x000fe2000fffe0ff */
[----:B------:R1:W-:Y:S05]  /*2920*/  SYNCS.ARRIVE.TRANS64.RED.A1T0 RZ, [R0+URZ], RZ ;  /* 0x000000ff00ff79a7 */ /* 0x0003ea00081004ff */
[----:B------:R-:W-:Y:S01]  /*2930*/  IMAD.U32 R6, RZ, RZ, UR4 ;  /* 0x00000004ff067e24 */ /* 0x000fe2000f8e00ff */
[----:B------:R-:W2:Y:S04]  /*2940*/  SYNCS.PHASECHK.TRANS64.TRYWAIT P0, [UR5+0xe0], R5 ;  /* 0x0000e005ff0075a7 */ /* 0x000ea80008001105 */
[----:B------:R-:W-:Y:S01]  /*2950*/  PRMT R6, R2, 0x654, R6 ;  /* 0x0000065402067816 */ /* 0x000fe20000000006 */
[----:B-12---:R-:W-:Y:S06]  /*2960*/  @!P0 BRA `(.L_x_46) ;  /* 0x0000006000008947 */ /* 0x006fec0003800000 */
.L_x_155:
[----:B------:R-:W-:Y:S01]  /*2970*/  ULEA UR4, UR6, UR37, 0x4 ;  /* 0x0000002506047291 */ /* 0x000fe2000f8e20ff */
[----:B------:R-:W-:Y:S01]  /*2980*/  SEL R3, R6, R3, !P2 ;  /* 0x0000000306037207 */ /* 0x000fe20005000000 */
[----:B------:R-:W-:Y:S01]  /*2990*/  UIADD3 UR5, UPT, UPT, UR5, 0xd0, URZ ;  /* 0x000000d005057890 */ /* 0x000fe2000fffe0ff */
[----:B-1----:R-:W-:Y:S01]  /*29a0*/  LEA R0, R11, UR37, 0x3 ;  /* 0x000000250b007c11 */ /* 0x002fe2000f8e18ff */
[----:B------:R-:W-:Y:S01]  /*29b0*/  UIADD3 UR4, UPT, UPT, UR4, 0x160, URZ ;  /* 0x0000016004047890 */ /* 0x000fe2000fffe0ff */
[----:B------:R1:W-:Y:S01]  /*29c0*/  @!P2 SYNCS.ARRIVE.TRANS64.RED RZ, [R3+URZ], R4 ;  /* 0x0000000403ffa9a7 */ /* 0x0003e200080004ff */
[----:B------:R-:W-:Y:S01]  /*29d0*/  UIADD3 UR6, UPT, UPT, UR6, 0x1, URZ ;  /* 0x0000000106067890 */ /* 0x000fe2000fffe0ff */
[----:B------:R-:W-:-:S03]  /*29e0*/  VIADD R8, R8, 0x1 ;  /* 0x0000000108087836 */ /* 0x000fc60000000000 */
[----:B------:R-:W-:Y:S02]  /*29f0*/  UISETP.NE.AND UP0, UPT, UR6, 0x2, UPT ;  /* 0x000000020600788c */ /* 0x000fe4000bf05270 */
[----:B------:R-:W-:Y:S01]  /*2a00*/  ISETP.NE.AND P0, PT, R8, 0x2, PT ;  /* 0x000000020800780c */ /* 0x000fe20003f05270 */
[----:B------:R-:W-:Y:S06]  /*2a10*/  UGETNEXTWORKID.BROADCAST [UR4], [UR5] ;  /* 0x00000000040073ca */ /* 0x000fec0008000100 */
[----:B------:R-:W-:Y:S02]  /*2a20*/  USEL UR4, URZ, 0x1, UP0 ;  /* 0x00000001ff047887 */ /* 0x000fe40008000000 */
[----:B------:R-:W-:-:S04]  /*2a30*/  USEL UR6, UR6, URZ, UP0 ;  /* 0x000000ff06067287 */ /* 0x000fc80008000000 */
[----:B------:R-:W-:Y:S02]  /*2a40*/  LOP3.LUT R12, R12, UR4, RZ, 0x3c, !PT ;  /* 0x000000040c0c7c12 */ /* 0x000fe4000f8e3cff */
[----:B-1----:R-:W-:-:S04]  /*2a50*/  SHF.L.U32 R4, R10, 0x1f, RZ ;  /* 0x0000001f0a047819 */ /* 0x002fc800000006ff */
[----:B------:R-:W1:Y:S02]  /*2a60*/  SYNCS.PHASECHK.TRANS64.TRYWAIT P1, [R0+URZ+0xd0], R4 ;  /* 0x0000d004000075a7 */ /* 0x000e6400080211ff */
[----:B-1----:R-:W-:Y:S05]  /*2a70*/  @!P1 BRA `(.L_x_47) ;  /* 0x0000005c00d49947 */ /* 0x002fea0003800000 */
.L_x_156:
[C---:B-1----:R-:W-:Y:S01]  /*2a80*/  LEA R4, R11.reuse, UR37, 0x4 ;  /* 0x000000250b047c11 */ /* 0x042fe2000f8e20ff */
[----:B------:R-:W-:Y:S01]  /*2a90*/  VIADD R0, R0, 0xe0 ;  /* 0x000000e000007836 */ /* 0x000fe20000000000 */
[----:B------:R-:W-:Y:S01]  /*2aa0*/  SEL R8, R8, RZ, P0 ;  /* 0x000000ff08087207 */ /* 0x000fe20000000000 */
[----:B------:R-:W-:-:S03]  /*2ab0*/  VIADD R11, R11, 0x1 ;  /* 0x000000010b0b7836 */ /* 0x000fc60000000000 */
[----:B------:R-:W1:Y:S01]  /*2ac0*/  LDS.128 R4, [R4+0x160] ;  /* 0x0001600004047984 */ /* 0x000e620000000c00 */
[----:B------:R-:W-:Y:S02]  /*2ad0*/  PRMT R0, RZ, 0x654, R0 ;  /* 0x00000654ff007816 */ /* 0x000fe40000000000 */
[C---:B------:R-:W-:Y:S01]  /*2ae0*/  ISETP.NE.AND P1, PT, R11.reuse, 0x2, PT ;  /* 0x000000020b00780c */ /* 0x040fe20003f25270 */
[----:B------:R-:W-:Y:S01]  /*2af0*/  @!PT LDS RZ, [RZ] ;  /* 0x00000000fffff984 */ /* 0x000fe20000000800 */
[----:B------:R-:W-:Y:S01]  /*2b00*/  @!PT LDS RZ, [RZ] ;  /* 0x00000000fffff984 */ /* 0x000fe20000000800 */
[----:B------:R-:W-:Y:S01]  /*2b10*/  @!PT LDS RZ, [RZ] ;  /* 0x00000000fffff984 */ /* 0x000fe20000000800 */
[----:B------:R-:W-:Y:S01]  /*2b20*/  @!PT LDS RZ, [RZ] ;  /* 0x00000000fffff984 */ /* 0x000fe20000000800 */
[----:B------:R2:W-:Y:S06]  /*2b30*/  MEMBAR.ALL.CTA ;  /* 0x0000000000007992 */ /* 0x0005ec0000008000 */
[----:B--2---:R-:W2:Y:S01]  /*2b40*/  FENCE.VIEW.ASYNC.S ;  /* 0x00000000000073c6 */ /* 0x004ea20000000000 */
[----:B------:R-:W-:Y:S01]  /*2b50*/  SEL R11, R11, RZ, P1 ;  /* 0x000000ff0b0b7207 */ /* 0x000fe20000800000 */
[----:B--2---:R2:W-:Y:S01]  /*2b60*/  SYNCS.ARRIVE.TRANS64.RED.A1T0 RZ, [R0+URZ], RZ ;  /* 0x000000ff00ff79a7 */ /* 0x0045e200081004ff */
[----:B-1----:R-:W-:-:S02]  /*2b70*/  LOP3.LUT P3, RZ, R6, 0x1, RZ, 0xc0, !PT ;  /* 0x0000000106ff7812 */ /* 0x002fc4000786c0ff */
[----:B------:R-:W-:-:S04]  /*2b80*/  SEL R4, RZ, 0x1, P1 ;  /* 0x00000001ff047807 */ /* 0x000fc80000800000 */
[----:B------:R-:W-:Y:S02]  /*2b90*/  LOP3.LUT R10, R10, R4, RZ, 0x3c, !PT ;  /* 0x000000040a0a7212 */ /* 0x000fe400078e3cff */
[----:B--2---:R-:W-:-:S04]  /*2ba0*/  SEL R0, RZ, 0x1, P0 ;  /* 0x00000001ff007807 */ /* 0x004fc80000000000 */
[----:B------:R-:W-:Y:S01]  /*2bb0*/  LOP3.LUT R9, R9, R0, RZ, 0x3c, !PT ;  /* 0x0000000009097212 */ /* 0x000fe200078e3cff */
[----:B------:R-:W-:Y:S06]  /*2bc0*/  @P3 BRA `(.L_x_48) ;  /* 0xfffffffc002c3947 */ /* 0x000fec000383ffff */
[----:B------:R-:W-:Y:S01]  /*2bd0*/  ULEA UR5, UR6, UR37, 0x3 ;  /* 0x0000002506057291 */ /* 0x000fe2000f8e18ff */
[----:B------:R-:W-:-:S08]  /*2be0*/  SHF.L.U32 R2, R12, 0x1f, RZ ;  /* 0x0000001f0c027819 */ /* 0x000fd000000006ff */
[----:B------:R-:W1:Y:S02]  /*2bf0*/  SYNCS.PHASECHK.TRANS64 P0, [UR5+0xe0], R2 ;  /* 0x0000e002ff0075a7 */ /* 0x000e640008001005 */
[----:B-1----:R-:W-:Y:S05]  /*2c00*/  @P0 BRA `(.L_x_49) ;  /* 0x0000000000080947 */ /* 0x002fea0003800000 */
[----:B------:R-:W1:Y:S02]  /*2c10*/  SYNCS.PHASECHK.TRANS64.TRYWAIT P0, [UR5+0xe0], R2 ;  /* 0x0000e002ff0075a7 */ /* 0x000e640008001105 */
[----:B-1----:R-:W-:Y:S05]  /*2c20*/  @!P0 BRA `(.L_x_50) ;  /* 0x0000005c007c8947 */ /* 0x002fea0003800000 */
.L_x_49:
[----:B------:R-:W-:-:S04]  /*2c30*/  UIADD3 UR4, UPT, UPT, UR6, 0x1, URZ ;  /* 0x0000000106047890 */ /* 0x000fc8000fffe0ff */
[----:B------:R-:W-:-:S04]  /*2c40*/  UISETP.NE.AND UP0, UPT, UR4, 0x2, UPT ;  /* 0x000000020400788c */ /* 0x000fc8000bf05270 */
[----:B------:R-:W-:Y:S02]  /*2c50*/  USEL UR7, URZ, 0x1, UP0 ;  /* 0x00000001ff077887 */ /* 0x000fe40008000000 */
[----:B------:R-:W-:-:S04]  /*2c60*/  USEL UR4, UR4, URZ, UP0 ;  /* 0x000000ff04047287 */ /* 0x000fc80008000000 */
[----:B------:R-:W-:Y:S01]  /*2c70*/  ULEA UR4, UR4, UR37, 0x3 ;  /* 0x0000002504047291 */ /* 0x000fe2000f8e18ff */
[----:B-1----:R-:W-:-:S04]  /*2c80*/  LOP3.LUT R2, R12, UR7, RZ, 0x3c, !PT ;  /* 0x000000070c027c12 */ /* 0x002fc8000f8e3cff */
[----:B------:R-:W-:-:S04]  /*2c90*/  SHF.L.U32 R0, R2, 0x1f, RZ ;  /* 0x0000001f02007819 */ /* 0x000fc800000006ff */
[----:B------:R-:W1:Y:S02]  /*2ca0*/  SYNCS.PHASECHK.TRANS64 P0, [UR4+0xe0], R0 ;  /* 0x0000e000ff0075a7 */ /* 0x000e640008001004 */
[----:B-1----:R-:W-:Y:S05]  /*2cb0*/  @P0 EXIT ;  /* 0x000000000000094d */ /* 0x002fea0003800000 */
[----:B------:R-:W-:Y:S02]  /*2cc0*/  SHF.L.U32 R2, R2, 0x1f, RZ ;  /* 0x0000001f02027819 */ /* 0x000fe400000006ff */
[----:B------:R-:W-:-:S07]  /*2cd0*/  MOV R0, UR4 ;  /* 0x0000000400007c02 */ /* 0x000fce0008000f00 */
.L_x_51:
[----:B-1----:R1:W2:Y:S02]  /*2ce0*/  SYNCS.PHASECHK.TRANS64.TRYWAIT P0, [R0+URZ+0xe0], R2 ;  /* 0x0000e002000075a7 */ /* 0x0022a400080011ff */
[----:B--2---:R-:W-:Y:S05]  /*2cf0*/  @!P0 NANOSLEEP.SYNCS 0x989680 ;  /* 0x009896800000895d */ /* 0x004fea0003900000 */
[----:B------:R-:W2:Y:S02]  /*2d00*/  @!P0 SYNCS.PHASECHK.TRANS64 P0, [R0+URZ+0xe0], R2 ;  /* 0x0000e002000085a7 */ /* 0x000ea400080010ff */
[----:B--2---:R-:W-:Y:S05]  /*2d10*/  @P0 EXIT ;  /* 0x000000000000094d */ /* 0x004fea0003800000 */
[----:B------:R-:W-:Y:S05]  /*2d20*/  BRA `(.L_x_51) ;  /* 0xfffffffc00ec7947 */ /* 0x000fea000383ffff */
.L_x_44:
[----:B------:R-:W-:-:S09]  /*2d30*/  UISETP.NE.AND UP1, UPT, UR8, URZ, UPT ;  /* 0x000000ff0800728c */ /* 0x000fd2000bf25270 */
[----:B------:R-:W-:Y:S05]  /*2d40*/  BRA.U UP1, `(.L_x_52) ;  /* 0x0000000d01cc7547 */ /* 0x000fea000b800000 */
[----:B------:R-:W-:Y:S01]  /*2d50*/  UMOV UR4, 0x40 ;  /* 0x0000004000047882 */ /* 0x000fe20000000000 */
[----:B------:R-:W-:Y:S01]  /*2d60*/  NOP ;  /* 0x0000000000007918 */ /* 0x000fe20000000000 */
[----:B------:R-:W-:Y:S01]  /*2d70*/  ULEA UR4, UR37, UR4, 0x18 ;  /* 0x0000000425047291 */ /* 0x000fe2000f8ec0ff */
[----:B------:R-:W-:Y:S02]  /*2d80*/  UMOV UR5, 0x400 ;  /* 0x0000040000057882 */ /* 0x000fe40000000000 */
[----:B------:R-:W-:-:S06]  /*2d90*/  ULEA UR37, UR37, UR5, 0x18 ;  /* 0x0000000525257291 */ /* 0x000fcc000f8ec0ff */
[----:B------:R-:W1:Y:S02]  /*2da0*/  LDS.U8 R0, [UR4+0x1c] ;  /* 0x00001c04ff007984 */ /* 0x000e640008000000 */
[----:B-1----:R-:W-:-:S13]  /*2db0*/  ISETP.NE.AND P0, PT, R0, RZ, PT ;  /* 0x000000ff0000720c */ /* 0x002fda0003f05270 */
[----:B------:R-:W-:Y:S05]  /*2dc0*/  @P0 BRA `(.L_x_53) ;  /* 0x0000000000580947 */ /* 0x000fea0003800000 */
[----:B------:R-:W-:-:S13]  /*2dd0*/  ELECT P0, URZ, PT ;  /* 0x0000000000ff782f */ /* 0x000fda0003800000 */
[----:B------:R-:W-:Y:S05]  /*2de0*/  @!P0 BRA `(.L_x_54) ;  /* 0x0000000000608947 */ /* 0x000fea0003800000 */
[----:B------:R-:W-:Y:S01]  /*2df0*/  UMOV UR5, 0x10 ;  /* 0x0000001000057882 */ /* 0x000fe20000000000 */
[----:B------:R-:W-:Y:S01]  /*2e00*/  HFMA2 R0, -RZ, RZ, 0, 5.9604644775390625e-08 ;  /* 0x00000001ff007431 */ /* 0x000fe200000001ff */
[----:B------:R-:W-:-:S03]  /*2e10*/  MOV R2, 0xffff ;  /* 0x0000ffff00027802 */ /* 0x000fc60000000f00 */
[----:B------:R-:W-:Y:S04]  /*2e20*/  DEPBAR.LE SB1, 0x36 ;  /* 0x00009d800000791a */ /* 0x000fe80000000000 */
[----:B------:R-:W1:Y:S02]  /*2e30*/  UTCATOMSWS.FIND_AND_SET.ALIGN UP0, UR5, UR5 ;  /* 0x00000005000575e3 */ /* 0x000e640008000800 */
[----:B-1----:R-:W-:Y:S01]  /*2e40*/  MOV R3, UR5 ;  /* 0x0000000500037c02 */ /* 0x002fe20008000f00 */
[----:B------:R-:W-:Y:S06]  /*2e50*/  BRA.U UP0, `(.L_x_55) ;  /* 0x0000000100187547 */ /* 0x000fec000b800000 */
.L_x_56:
[----:B------:R-:W-:Y:S05]  /*2e60*/  NANOSLEEP 0x64 ;  /* 0x000000640000795d */ /* 0x000fea0003800000 */
[----:B------:R-:W-:-:S05]  /*2e70*/  UMOV UR5, 0x10 ;  /* 0x0000001000057882 */ /* 0x000fca0000000000 */
[----:B------:R-:W-:Y:S04]  /*2e80*/  DEPBAR.LE SB1, 0x36 ;  /* 0x00009d800000791a */ /* 0x000fe80000000000 */
[----:B------:R-:W1:Y:S02]  /*2e90*/  UTCATOMSWS.FIND_AND_SET.ALIGN UP0, UR5, UR5 ;  /* 0x00000005000575e3 */ /* 0x000e640008000800 */
[----:B-1----:R-:W-:Y:S01]  /*2ea0*/  MOV R3, UR5 ;  /* 0x0000000500037c02 */ /* 0x002fe20008000f00 */
[----:B------:R-:W-:Y:S05]  /*2eb0*/  BRA.U !UP0, `(.L_x_56) ;  /* 0xfffffffd08e87547 */ /* 0x000fea000b83ffff */
.L_x_55:
[-C--:B------:R-:W-:Y:S02]  /*2ec0*/  SHF.L.U32 R2, R2, R3.reuse, RZ ;  /* 0x0000000302027219 */ /* 0x080fe400000006ff */
[----:B------:R-:W-:Y:S01]  /*2ed0*/  SHF.L.U32 R0, R0, R3, RZ ;  /* 0x0000000300007219 */ /* 0x000fe200000006ff */
[----:B------:R-:W-:Y:S02]  /*2ee0*/  IMAD.SHL.U32 R3, R3, 0x20, RZ ;  /* 0x0000002003037824 */ /* 0x000fe400078e00ff */
[----:B------:R1:W-:Y:S04]  /*2ef0*/  ATOMS.OR RZ, [UR4+0x14], R2 ;  /* 0x00001402ffff798c */ /* 0x0003e8000b000004 */
[----:B------:R1:W-:Y:S04]  /*2f00*/  ATOMS.OR RZ, [UR4+0x18], R0 ;  /* 0x00001800ffff798c */ /* 0x0003e8000b000004 */
[----:B------:R1:W-:Y:S01]  /*2f10*/  STS [UR37+0x180], R3 ;  /* 0x00018003ff007988 */ /* 0x0003e20008000825 */
[----:B------:R-:W-:Y:S05]  /*2f20*/  BRA `(.L_x_54) ;  /* 0x0000000000107947 */ /* 0x000fea0003800000 */
.L_x_53:
[----:B------:R-:W-:Y:S02]  /*2f30*/  MOV R0, 0xffffffff ;  /* 0xffffffff00007802 */ /* 0x000fe40000000f00 */
[----:B------:R-:W-:-:S03]  /*2f40*/  MOV R2, 0x2f70 ;  /* 0x00002f7000027802 */ /* 0x000fc60000000f00 */
[----:B------:R1:W-:Y:S04]  /*2f50*/  STS [UR37+0x180], R0 ;  /* 0x00018000ff007988 */ /* 0x0003e80008000825 */
[----:B-1-3-5:R-:W-:Y:S05]  /*2f60*/  CALL.REL.NOINC `($__internal_1_$__cuda_sm10x_tcgen05_guardrail_trap_phase_invalid_during_alloc) ;  /* 0x0000006000c47944 */ /* 0x02afea0003c00000 */
.L_x_54:
[----:B------:R-:W-:Y:S05]  /*2f70*/  WARPSYNC.ALL ;  /* 0x0000000000007948 */ /* 0x000fea0003800000 */
[----:B------:R-:W2:Y:S01]  /*2f80*/  S2UR UR5, SR_CgaCtaId ;  /* 0x00000000000579c3 */ /* 0x000ea20000008800 */
[----:B------:R-:W-:Y:S01]  /*2f90*/  UMOV UR4, 0x400 ;  /* 0x0000040000047882 */ /* 0x000fe20000000000 */
[----:B------:R-:W-:-:S06]  /*2fa0*/  NOP ;  /* 0x0000000000007918 */ /* 0x000fcc0000000000 */
[----:B------:R-:W-:Y:S06]  /*2fb0*/  BAR.ARV 0x6, 0xa0 ;  /* 0x0182800000007b1d */ /* 0x000fec0000002000 */
[----:B------:R-:W4:Y:S01]  /*2fc0*/  LDCU UR7, c[0x0][0x38c] ;  /* 0x00007180ff0777ac */ /* 0x000f220008000800 */
[----:B------:R-:W-:Y:S01]  /*2fd0*/  IMAD.MOV.U32 R11, RZ, RZ, 0x1 ;  /* 0x00000001ff0b7424 */ /* 0x000fe200078e00ff */
[----:B------:R-:W-:Y:S01]  /*2fe0*/  CS2R R8, SRZ ;  /* 0x0000000000087805 */ /* 0x000fe2000001ff00 */
[----:B------:R-:W-:Y:S01]  /*2ff0*/  IMAD.MOV.U32 R10, RZ, RZ, RZ ;  /* 0x000000ffff0a7224 */ /* 0x000fe200078e00ff */
[----:B------:R-:W3:Y:S01]  /*3000*/  LDCU UR6, c[0x0][0x38c] ;  /* 0x00007180ff0677ac */ /* 0x000ee20008000800 */
[----:B------:R-:W-:Y:S01]  /*3010*/  UMOV UR15, URZ ;  /* 0x000000ff000f7c82 */ /* 0x000fe20008000000 */
[----:B------:R-:W-:Y:S01]  /*3020*/  UMOV UR14, URZ ;  /* 0x000000ff000e7c82 */ /* 0x000fe20008000000 */
[----:B--2---:R-:W-:Y:S01]  /*3030*/  ULEA UR5, UR5, UR4, 0x18 ;  /* 0x0000000405057291 */ /* 0x004fe2000f8ec0ff */
[----:B------:R-:W-:Y:S01]  /*3040*/  UMOV UR24, 0x0 ;  /* 0x0000000000187882 */ /* 0x000fe20000000000 */
[----:B------:R-:W-:-:S02]  /*3050*/  UMOV UR25, 0x4200910 ;  /* 0x0420091000197882 */ /* 0x000fc40000000000 */
[----:B------:R-:W-:Y:S02]  /*3060*/  UIADD3 UR10, UPT, UPT, UR5, 0x8800, URZ ;  /* 0x00008800050a7890 */ /* 0x000fe4000fffe0ff */
[----:B------:R-:W-:Y:S02]  /*3070*/  UIADD3 UR11, UPT, UPT, UR5, 0x18800, URZ ;  /* 0x00018800050b7890 */ /* 0x000fe4000fffe0ff */
[----:B----4-:R-:W-:Y:S01]  /*3080*/  UIADD3 UR7, UPT, UPT, UR7, 0x1f, URZ ;  /* 0x0000001f07077890 */ /* 0x010fe2000fffe0ff */
[----:B-1----:R-:W1:Y:S01]  /*3090*/  LDS R0, [UR5+0x180] ;  /* 0x00018005ff007984 */ /* 0x002e620008000800 */
[----:B------:R-:W-:Y:S02]  /*30a0*/  USHF.R.U32.HI UR10, URZ, 0x4, UR10 ;  /* 0x00000004ff0a7899 */ /* 0x000fe4000801160a */
[----:B------:R-:W-:Y:S02]  /*30b0*/  USHF.R.S32.HI UR4, URZ, 0x1f, UR7 ;  /* 0x0000001fff047899 */ /* 0x000fe40008011407 */
[----:B------:R-:W-:-:S02]  /*30c0*/  USHF.R.U32.HI UR11, URZ, 0x4, UR11 ;  /* 0x00000004ff0b7899 */ /* 0x000fc4000801160b */
[----:B------:R-:W-:Y:S02]  /*30d0*/  ULEA.HI UR4, UR4, UR7, URZ, 0x5 ;  /* 0x0000000704047291 */ /* 0x000fe4000f8f28ff */
[----:B------:R-:W-:Y:S02]  /*30e0*/  ULOP3.LUT UR10, UR10, 0x3fff, URZ, 0xc0, !UPT ;  /* 0x00003fff0a0a7892 */ /* 0x000fe4000f8ec0ff */
[----:B------:R-:W-:Y:S02]  /*30f0*/  USHF.R.S32.HI UR4, URZ, 0x5, UR4 ;  /* 0x00000005ff047899 */ /* 0x000fe40008011404 */
[----:B------:R-:W-:Y:S02]  /*3100*/  ULOP3.LUT UR11, UR11, 0x3fff, URZ, 0xc0, !UPT ;  /* 0x00003fff0b0b7892 */ /* 0x000fe4000f8ec0ff */
[----:B------:R-:W-:Y:S01]  /*3110*/  UISETP.LT.AND UP0, UPT, UR4, 0x1, UPT ;  /* 0x000000010400788c */ /* 0x000fe2000bf01270 */
[----:B------:R-:W-:Y:S01]  /*3120*/  UMOV UR22, 0x0 ;  /* 0x0000000000167882 */ /* 0x000fe20000000000 */
[----:B------:R-:W-:-:S02]  /*3130*/  UMOV UR23, 0x4200910 ;  /* 0x0420091000177882 */ /* 0x000fc40000000000 */
[----:B------:R-:W-:Y:S02]  /*3140*/  USEL UR9, UR4, 0x1, !UP0 ;  /* 0x0000000104097887 */ /* 0x000fe4000c000000 */
[----:B------:R-:W-:Y:S02]  /*3150*/  ULOP3.LUT UR10, UR10, 0x10000, URZ, 0xfc, !UPT ;  /* 0x000100000a0a7892 */ /* 0x000fe4000f8efcff */
[----:B------:R-:W-:Y:S02]  /*3160*/  ULOP3.LUT UR11, UR11, 0x10000, URZ, 0xfc, !UPT ;  /* 0x000100000b0b7892 */ /* 0x000fe4000f8efcff */
[----:B------:R-:W-:Y:S02]  /*3170*/  UIADD3 UR9, UPT, UPT, -UR9, URZ, URZ ;  /* 0x000000ff09097290 */ /* 0x000fe4000fffe1ff */
[----:B---3--:R-:W-:Y:S01]  /*3180*/  UISETP.GE.AND UP3, UPT, UR6, 0x1, UPT ;  /* 0x000000010600788c */ /* 0x008fe2000bf66270 */
[----:B------:R-:W-:Y:S01]  /*3190*/  UMOV UR20, 0x0 ;  /* 0x0000000000147882 */ /* 0x000fe20000000000 */
[----:B------:R-:W-:Y:S01]  /*31a0*/  UMOV UR21, 0x4200910 ;  /* 0x0420091000157882 */ /* 0x000fe20000000000 */
[----:B------:R-:W-:Y:S01]  /*31b0*/  UMOV UR18, 0x0 ;  /* 0x0000000000127882 */ /* 0x000fe20000000000 */
[----:B------:R-:W-:Y:S01]  /*31c0*/  UMOV UR19, 0x4200910 ;  /* 0x0420091000137882 */ /* 0x000fe20000000000 */
[----:B-1----:R-:W-:-:S15]  /*31d0*/  R2UR UR16, R0 ;  /* 0x00000000001072ca */ /* 0x002fde00000e0000 */
.L_x_63:
[----:B------:R-:W-:Y:S02]  /*31e0*/  LEA R0, R10, UR5, 0x3 ;  /* 0x000000050a007c11 */ /* 0x000fe4000f8e18ff */
[----:B------:R-:W-:Y:S02]  /*31f0*/  SHF.L.U32 R2, R9, 0x1f, RZ ;  /* 0x0000001f09027819 */ /* 0x000fe400000006ff */
[----:B------:R-:W-:Y:S01]  /*3200*/  PLOP3.LUT P0, PT, PT, PT, UP3, 0x80, 0x8 ;  /* 0x000000000008781c */ /* 0x000fe20003f0f038 */
[----:B------:R-:W-:Y:S01]  /*3210*/  VIADD R3, R0, 0xe0 ;  /* 0x000000e000037836 */ /* 0x000fe20000000000 */
[----:B-1----:R-:W1:Y:S02]  /*3220*/  SYNCS.PHASECHK.TRANS64.TRYWAIT P1, [R0+URZ+0xd0], R2 ;  /* 0x0000d002000075a7 */ /* 0x002e6400080211ff */
[----:B-1-3--:R-:W-:Y:S09]  /*3230*/  @!P1 BRA `(.L_x_57) ;  /* 0x0000005800109947 */ /* 0x00aff20003800000 */
.L_x_158:
[----:B------:R-:W-:Y:S01]  /*3240*/  LEA R4, R10, UR5, 0x4 ;  /* 0x000000050a047c11 */ /* 0x000fe2000f8e20ff */
[----:B------:R-:W-:Y:S01]  /*3250*/  @UP3 ULEA UR6, UR14, UR5, 0x3 ;  /* 0x000000050e063291 */ /* 0x000fe2000f8e18ff */
[----:B------:R-:W-:Y:S01]  /*3260*/  PLOP3.LUT P2, PT, PT, PT, PT, 0x80, 0x8 ;  /* 0x000000000008781c */ /* 0x000fe20003f4f070 */
[----:B------:R-:W-:Y:S01]  /*3270*/  ULEA UR7, UR15, UR5, 0x3 ;  /* 0x000000050f077291 */ /* 0x000fe2000f8e18ff */
[----:B------:R-:W-:Y:S02]  /*3280*/  PRMT R3, RZ, 0x654, R3 ;  /* 0x00000654ff037816 */ /* 0x000fe40000000003 */
[----:B------:R-:W2:Y:S01]  /*3290*/  LDS.128 R4, [R4+0x160] ;  /* 0x0001600004047984 */ /* 0x000ea20000000c00 */
[----:B-1----:R-:W-:Y:S02]  /*32a0*/  @P0 SHF.L.U32 R2, R8, 0x1f, RZ ;  /* 0x0000001f08020819 */ /* 0x002fe400000006ff */
[----:B------:R-:W-:Y:S01]  /*32b0*/  SHF.L.U32 R0, R11, 0x1f, RZ ;  /* 0x0000001f0b007819 */ /* 0x000fe200000006ff */
[----:B------:R-:W-:Y:S01]  /*32c0*/  @!PT LDS RZ, [RZ] ;  /* 0x00000000fffff984 */ /* 0x000fe20000000800 */
[----:B------:R-:W-:Y:S01]  /*32d0*/  @!PT LDS RZ, [RZ] ;  /* 0x00000000fffff984 */ /* 0x000fe20000000800 */
[----:B------:R-:W-:Y:S01]  /*32e0*/  @!PT LDS RZ, [RZ] ;  /* 0x00000000fffff984 */ /* 0x000fe20000000800 */
[----:B------:R-:W-:Y:S01]  /*32f0*/  @!PT LDS RZ, [RZ] ;  /* 0x00000000fffff984 */ /* 0x000fe20000000800 */
[----:B------:R1:W-:Y:S06]  /*3300*/  MEMBAR.ALL.CTA ;  /* 0x0000000000007992 */ /* 0x0003ec0000008000 */
[----:B-1----:R-:W1:Y:S02]  /*3310*/  FENCE.VIEW.ASYNC.S ;  /* 0x00000000000073c6 */ /* 0x002e640000000000 */
[----:B-1----:R1:W-:Y:S01]  /*3320*/  SYNCS.ARRIVE.TRANS64.RED.A1T0 RZ, [R3+URZ], RZ ;  /* 0x000000ff03ff79a7 */ /* 0x0023e200081004ff */
[----:B------:R1:W3:Y:S01]  /*3330*/  @P0 SYNCS.PHASECHK.TRANS64.TRYWAIT P2, [UR6], R2 ;  /* 0x00000002ff0005a7 */ /* 0x0002e20008041106 */
[----:B------:R-:W-:Y:S01]  /*3340*/  ULEA.HI UR6, UR15, UR15, URZ, 0x1 ;  /* 0x0000000f0f067291 */ /* 0x000fe2000f8f08ff */
[----:B--2---:R-:W-:-:S03]  /*3350*/  LOP3.LUT P1, RZ, R6, 0x1, RZ, 0xc0, !PT ;  /* 0x0000000106ff7812 */ /* 0x004fc6000782c0ff */
[----:B------:R-:W-:Y:S02]  /*3360*/  USHF.L.U32 UR8, UR6, 0x6, URZ ;  /* 0x0000000606087899 */ /* 0x000fe400080006ff */
[----:B------:R-:W-:Y:S02]  /*3370*/  ULOP3.LUT UR6, UR6, 0xffe, URZ, 0xc0, !UPT ;  /* 0x00000ffe06067892 */ /* 0x000fe4000f8ec0ff */
[----:B------:R-:W-:Y:S02]  /*3380*/  ULOP3.LUT UR8, UR8, 0xffffff80, URZ, 0xc0, !UPT ;  /* 0xffffff8008087892 */ /* 0x000fe4000f8ec0ff */
[----:B------:R-:W-:Y:S02]  /*3390*/  UIADD3 UR6, UPT, UPT, -UR6, UR15, URZ ;  /* 0x0000000f06067290 */ /* 0x000fe4000fffe1ff */
[----:B------:R-:W-:Y:S01]  /*33a0*/  UIADD3 UR8, UPT, UPT, UR16, UR8, URZ ;  /* 0x0000000810087290 */ /* 0x000fe2000fffe0ff */
[----:B------:R-:W2:Y:S03]  /*33b0*/  SYNCS.PHASECHK.TRANS64.TRYWAIT P0, [UR7+0x110], R0 ;  /* 0x00011000ff0075a7 */ /* 0x000ea60008001107 */
[----:B------:R-:W-:Y:S01]  /*33c0*/  ULEA UR8, UR6, UR8, 0x14 ;  /* 0x0000000806087291 */ /* 0x000fe2000f8ea0ff */
[----:B-123--:R-:W-:Y:S11]  /*33d0*/  @!P0 BRA `(.L_x_58) ;  /* 0x0000005400bc8947 */ /* 0x00eff60003800000 */
.L_x_160:
[----:B------:R-:W-:Y:S01]  /*33e0*/  IADD3 R10, PT, PT, R10, 0x1, RZ ;  /* 0x000000010a0a7810 */ /* 0x000fe20007ffe0ff */
[----:B------:R-:W-:Y:S06]  /*33f0*/  BRA.U !UP3, `(.L_x_59) ;  /* 0x000000010bc07547 */ /* 0x000fec000b800000 */
[----:B------:R-:W-:Y:S01]  /*3400*/  UPLOP3.LUT UP4, UPT, UPT, UPT, UPT, 0x40, 0x4 ;  /* 0x000000000004789c */ /* 0x000fe20003f8e870 */
[----:B------:R-:W-:Y:S01]  /*3410*/  UMOV UR13, UR9 ;  /* 0x00000009000d7c82 */ /* 0x000fe20008000000 */
[----:B------:R-:W-:Y:S01]  /*3420*/  UMOV UR12, UR4 ;  /* 0x00000004000c7c82 */ /* 0x000fe20008000000 */
[----:B------:R-:W-:-:S08]  /*3430*/  UMOV UR17, UR14 ;  /* 0x0000000e00117c82 */ /* 0x000fd00008000000 */
.L_x_62:
[----:B------:R-:W-:Y:S02]  /*3440*/  UIADD3 UR13, UPT, UPT, UR13, 0x1, URZ ;  /* 0x000000010d0d7890 */ /* 0x000fe4000fffe0ff */
[----:B--2---:R-:W-:Y:S02]  /*3450*/  ULEA UR6, UR17, UR5, 0x3 ;  /* 0x0000000511067291 */ /* 0x004fe4000f8e18ff */
[----:B------:R-:W-:Y:S01]  /*3460*/  UISETP.NE.AND UP0, UPT, UR13, URZ, UPT ;  /* 0x000000ff0d00728c */ /* 0x000fe2000bf05270 */
[----:B---3--:R-:W-:Y:S10]  /*3470*/  @P2 BRA `(.L_x_60) ;  /* 0x00000000000c2947 */ /* 0x008ff40003800000 */
[----:B-1----:R-:W-:Y:S04]  /*3480*/  SHF.L.U32 R2, R8, 0x1f, RZ ;  /* 0x0000001f08027819 */ /* 0x002fe800000006ff */
[----:B------:R-:W1:Y:S02]  /*3490*/  SYNCS.PHASECHK.TRANS64.TRYWAIT P0, [UR6], R2 ;  /* 0x00000002ff0075a7 */ /* 0x000e640008001106 */
[----:B-1----:R-:W-:Y:S05]  /*34a0*/  @!P0 BRA `(.L_x_61) ;  /* 0x0000005400a08947 */ /* 0x002fea0003800000 */
.L_x_60:
[----:B------:R-:W-:Y:S01]  /*34b0*/  UISETP.NE.AND UP1, UPT, UR12, 0x1, UPT ;  /* 0x000000010c00788c */ /* 0x000fe2000bf25270 */
[----:B------:R-:W-:Y:S01]  /*34c0*/  PLOP3.LUT P2, PT, PT, PT, PT, 0x80, 0x8 ;  /* 0x000000000008781c */ /* 0x000fe20003f4f070 */
[----:B------:R-:W-:Y:S02]  /*34d0*/  UIADD3 UR14, UPT, UPT, UR17, 0x1, URZ ;  /* 0x00000001110e7890 */ /* 0x000fe4000fffe0ff */
[----:B------:R-:W-:Y:S02]  /*34e0*/  ULEA UR28, UR17, UR11, 0xa ;  /* 0x0000000b111c7291 */ /* 0x000fe4000f8e50ff */
[----:B------:R-:W-:Y:S01]  /*34f0*/  UISETP.NE.AND UP2, UPT, UR14, 0x8, UPT ;  /* 0x000000080e00788c */ /* 0x000fe2000bf45270 */
[----:B------:R-:W-:Y:S01]  /*3500*/  PLOP3.LUT P0, PT, PT, PT, UP1, 0x80, 0x8 ;  /* 0x000000000008781c */ /* 0x000fe20003f0f018 */
[----:B------:R-:W-:Y:S02]  /*3510*/  UIADD3 UR40, UPT, UPT, UR28, 0x2, URZ ;  /* 0x000000021c287890 */ /* 0x000fe4000fffe0ff */
[----:B------:R-:W-:Y:S02]  /*3520*/  USEL UR27, URZ, 0x1, UP2 ;  /* 0x00000001ff1b7887 */ /* 0x000fe40009000000 */
[----:B------:R-:W-:Y:S02]  /*3530*/  USEL UR14, UR14, URZ, UP2 ;  /* 0x000000ff0e0e7287 */ /* 0x000fe40009000000 */
[----:B------:R-:W-:Y:S02]  /*3540*/  UIADD3 UR36, UPT, UPT, UR28, 0x4, URZ ;  /* 0x000000041c247890 */ /* 0x000fe4000fffe0ff */
[----:B------:R-:W-:Y:S01]  /*3550*/  @UP1 ULEA UR26, UR14, UR5, 0x3 ;  /* 0x000000050e1a1291 */ /* 0x000fe2000f8e18ff */
[----:B------:R-:W-:Y:S01]  /*3560*/  LOP3.LUT R8, R8, UR27, RZ, 0x3c, !PT ;  /* 0x0000001b08087c12 */ /* 0x000fe2000f8e3cff */
[----:B------:R-:W-:Y:S02]  /*3570*/  UIADD3 UR32, UPT, UPT, UR28, 0x6, URZ ;  /* 0x000000061c207890 */ /* 0x000fe4000fffe0ff */
[----:B------:R-:W-:Y:S01]  /*3580*/  UIADD3 UR6, UPT, UPT, UR6, 0x40, URZ ;  /* 0x0000004006067890 */ /* 0x000fe2000fffe0ff */
[----:B-1----:R-:W-:Y:S01]  /*3590*/  @P0 SHF.L.U32 R0, R8, 0x1f, RZ ;  /* 0x0000001f08000819 */ /* 0x002fe200000006ff */
[----:B------:R-:W-:Y:S01]  /*35a0*/  UIADD3 UR12, UPT, UPT, UR12, -0x1, URZ ;  /* 0xffffffff0c0c7890 */ /* 0x000fe2000fffe0ff */
[----:B------:R-:W-:Y:S02]  /*35b0*/  UMOV UR29, 0x40004040 ;  /* 0x40004040001d7882 */ /* 0x000fe40000000000 */
[----:B------:R2:W3:Y:S01]  /*35c0*/  @P0 SYNCS.PHASECHK.TRANS64.TRYWAIT P2, [UR26], R0 ;  /* 0x00000000ff0005a7 */ /* 0x0004e2000804111a */
[----:B------:R-:W-:Y:S01]  /*35d0*/  ULEA UR26, UR17, UR10, 0x9 ;  /* 0x0000000a111a7291 */ /* 0x000fe2000f8e48ff */
[----:B------:R-:W-:Y:S01]  /*35e0*/  UMOV UR27, 0x40004040 ;  /* 0x40004040001b7882 */ /* 0x000fe20000000000 */
[----:B------:R-:W-:Y:S02]  /*35f0*/  UMOV UR41, 0x40004040 ;  /* 0x4000404000297882 */ /* 0x000fe40000000000 */
[----:B------:R-:W-:Y:S02]  /*3600*/  UIADD3 UR38, UPT, UPT, UR26, 0x2, URZ ;  /* 0x000000021a267890 */ /* 0x000fe4000fffe0ff */
[----:B------:R-:W-:Y:S02]  /*3610*/  UIADD3 UR34, UPT, UPT, UR26, 0x4, URZ ;  /* 0x000000041a227890 */ /* 0x000fe4000fffe0ff */
[----:B------:R-:W-:Y:S01]  /*3620*/  UIADD3 UR30, UPT, UPT, UR26, 0x6, URZ ;  /* 0x000000061a1e7890 */ /* 0x000fe2000fffe0ff */
[----:B------:R2:W-:Y:S01]  /*3630*/  UTCHMMA gdesc[UR26], gdesc[UR28], tmem[UR8], tmem[UR24], idesc[UR25], UP4 ;  /* 0x00ff181c1a0075ea */ /* 0x0005e2000a000008 */
[----:B------:R-:W-:Y:S01]  /*3640*/  UPLOP3.LUT UP4, UPT, UPT, UPT, UPT, 0x80, 0x8 ;  /* 0x000000000008789c */ /* 0x000fe20003f8f070 */
[----:B------:R-:W-:Y:S01]  /*3650*/  UMOV UR39, 0x40004040 ;  /* 0x4000404000277882 */ /* 0x000fe20000000000 */
[----:B------:R-:W-:Y:S01]  /*3660*/  UMOV UR37, 0x40004040 ;  /* 0x4000404000257882 */ /* 0x000fe20000000000 */
[----:B------:R2:W-:Y:S01]  /*3670*/  UTCHMMA gdesc[UR38], gdesc[UR40], tmem[UR8], tmem[UR22], idesc[UR23], UPT ;  /* 0x00ff1628260075ea */ /* 0x0005e2000b800008 */
[----:B------:R-:W-:Y:S01]  /*3680*/  UMOV UR35, 0x40004040 ;  /* 0x4000404000237882 */ /* 0x000fe20000000000 */
[----:B------:R-:W-:Y:S01]  /*3690*/  UMOV UR33, 0x40004040 ;  /* 0x4000404000217882 */ /* 0x000fe20000000000 */
[----:B------:R-:W-:Y:S01]  /*36a0*/  UMOV UR31, 0x40004040 ;  /* 0x40004040001f7882 */ /* 0x000fe20000000000 */
[----:B------:R2:W-:Y:S01]  /*36b0*/  UTCHMMA gdesc[UR34], gdesc[UR36], tmem[UR8], tmem[UR20], idesc[UR21], UPT ;  /* 0x00ff1424220075ea */ /* 0x0005e2000b800008 */
[----:B------:R2:W-:Y:S01]  /*36c0*/  UTCHMMA gdesc[UR30], gdesc[UR32], tmem[UR8], tmem[UR18], idesc[UR19], UPT ;  /* 0x00ff12201e0075ea */ /* 0x0005e2000b800008 */
[----:B------:R2:W-:Y:S01]  /*36d0*/  UTCBAR [UR6], URZ ;  /* 0x000000ff060073e9 */ /* 0x0005e200080000ff */
[----:B------:R-:W-:Y:S01]  /*36e0*/  UMOV UR17, UR14 ;  /* 0x0000000e00117c82 */ /* 0x000fe20008000000 */
[----:B------:R-:W-:Y:S05]  /*36f0*/  BRA.U UP0, `(.L_x_62) ;  /* 0xfffffffd00507547 */ /* 0x000fea000b83ffff */
.L_x_59:
[----:B------:R-:W-:Y:S01]  /*3700*/  UIADD3 UR15, UPT, UPT, UR15, 0x1, URZ ;  /* 0x000000010f0f7890 */ /* 0x000fe2000fffe0ff */
[C---:B------:R-:W-:Y:S01]  /*3710*/  ISETP.NE.AND P0, PT, R10.reuse, 0x2, PT ;  /* 0x000000020a00780c */ /* 0x040fe20003f05270 */
[----:B------:R-:W-:Y:S02]  /*3720*/  UIADD3 UR7, UPT, UPT, UR7, 0xf0, URZ ;  /* 0x000000f007077890 */ /* 0x000fe4000fffe0ff */
[----:B------:R-:W-:Y:S01]  /*3730*/  UISETP.NE.AND UP0, UPT, UR15, 0x4, UPT ;  /* 0x000000040f00788c */ /* 0x000fe2000bf05270 */
[----:B-12---:R-:W-:Y:S02]  /*3740*/  SEL R0, RZ, 0x1, P0 ;  /* 0x00000001ff007807 */ /* 0x006fe40000000000 */
[----:B------:R-:W-:Y:S01]  /*3750*/  SEL R10, R10, RZ, P0 ;  /* 0x000000ff0a0a7207 */ /* 0x000fe20000000000 */
[----:B------:R-:W-:Y:S01]  /*3760*/  USEL UR6, URZ, 0x1, UP0 ;  /* 0x00000001ff067887 */ /* 0x000fe20008000000 */
[----:B------:R-:W-:Y:S01]  /*3770*/  LOP3.LUT R9, R9, R0, RZ, 0x3c, !PT ;  /* 0x0000000009097212 */ /* 0x000fe200078e3cff */
[----:B------:R-:W-:Y:S01]  /*3780*/  USEL UR15, UR15, URZ, UP0 ;  /* 0x000000ff0f0f7287 */ /* 0x000fe20008000000 */
[----:B------:R1:W-:Y:S03]  /*3790*/  UTCBAR [UR7], URZ ;  /* 0x000000ff070073e9 */ /* 0x0003e600080000ff */
[----:B------:R-:W-:Y:S01]  /*37a0*/  LOP3.LUT R11, R11, UR6, RZ, 0x3c, !PT ;  /* 0x000000060b0b7c12 */ /* 0x000fe2000f8e3cff */
[----:B------:R-:W-:Y:S07]  /*37b0*/  @P1 BRA `(.L_x_63) ;  /* 0xfffffff800881947 */ /* 0x000fee000383ffff */
[----:B------:R-:W2:Y:S01]  /*37c0*/  S2UR UR4, SR_CgaCtaId ;  /* 0x00000000000479c3 */ /* 0x000ea20000008800 */
[----:B------:R-:W-:Y:S01]  /*37d0*/  ELECT P0, URZ, PT ;  /* 0x0000000000ff782f */ /* 0x000fe20003800000 */
[----:B------:R-:W-:Y:S01]  /*37e0*/  IMAD.MOV.U32 R0, RZ, RZ, 0x1 ;  /* 0x00000001ff007424 */ /* 0x000fe200078e00ff */
[----:B------:R-:W-:Y:S01]  /*37f0*/  UIADD3 UR5, UPT, UPT, UR5, 0x110, URZ ;  /* 0x0000011005057890 */ /* 0x000fe2000fffe0ff */
[----:B------:R-:W-:Y:S01]  /*3800*/  SHF.L.U32 R2, R11, 0x1f, RZ ;  /* 0x0000001f0b027819 */ /* 0x000fe200000006ff */
[----:B------:R-:W-:-:S03]  /*3810*/  UMOV UR6, 0x40 ;  /* 0x0000004000067882 */ /* 0x000fc60000000000 */
[----:B------:R-:W-:Y:S01]  /*3820*/  UVIRTCOUNT.DEALLOC.SMPOOL 0x80 ;  /* 0x000000800000784c */ /* 0x000fe20000000000 */
[----:B--2---:R-:W-:Y:S02]  /*3830*/  ULEA UR4, UR4, UR6, 0x18 ;  /* 0x0000000604047291 */ /* 0x004fe4000f8ec0ff */
[----:B------:R-:W-:-:S07]  /*3840*/  ULEA UR6, UR15, UR5, 0x3 ;  /* 0x000000050f067291 */ /* 0x000fce000f8e18ff */
[----:B------:R2:W-:Y:S02]  /*3850*/  @P0 STS.U8 [UR4+0x1c], R0 ;  /* 0x00001c00ff000988 */ /* 0x0005e40008000004 */
[----:B------:R-:W4:Y:S02]  /*3860*/  SYNCS.PHASECHK.TRANS64.TRYWAIT P0, [UR6], R2 ;  /* 0x00000002ff0075a7 */ /* 0x000f240008001106 */
[----:B--2-4-:R-:W-:Y:S05]  /*3870*/  @!P0 BRA `(.L_x_64) ;  /* 0x0000005000c48947 */ /* 0x014fea0003800000 */
.L_x_163:
[----:B-1----:R-:W-:-:S04]  /*3880*/  UIADD3 UR7, UPT, UPT, UR15, 0x1, URZ ;  /* 0x000000010f077890 */ /* 0x002fc8000fffe0ff */
[----:B------:R-:W-:-:S04]  /*3890*/  UISETP.NE.AND UP0, UPT, UR7, 0x4, UPT ;  /* 0x000000040700788c */ /* 0x000fc8000bf05270 */
[----:B------:R-:W-:Y:S02]  /*38a0*/  USEL UR8, URZ, 0x1, UP0 ;  /* 0x00000001ff087887 */ /* 0x000fe40008000000 */
[----:B------:R-:W-:-:S04]  /*38b0*/  USEL UR7, UR7, URZ, UP0 ;  /* 0x000000ff07077287 */ /* 0x000fc80008000000 */
[----:B------:R-:W-:Y:S01]  /*38c0*/  ULEA UR6, UR7, UR5, 0x3 ;  /* 0x0000000507067291 */ /* 0x000fe2000f8e18ff */
[----:B--2---:R-:W-:-:S04]  /*38d0*/  LOP3.LUT R2, R11, UR8, RZ, 0x3c, !PT ;  /* 0x000000080b027c12 */ /* 0x004fc8000f8e3cff */
[----:B------:R-:W-:-:S04]  /*38e0*/  SHF.L.U32 R3, R2, 0x1f, RZ ;  /* 0x0000001f02037819 */ /* 0x000fc800000006ff */
[----:B------:R-:W1:Y:S02]  /*38f0*/  SYNCS.PHASECHK.TRANS64.TRYWAIT P0, [UR6], R3 ;  /* 0x00000003ff0075a7 */ /* 0x000e640008001106 */
[----:B-1----:R-:W-:Y:S05]  /*3900*/  @!P0 BRA `(.L_x_65) ;  /* 0x0000005000b88947 */ /* 0x002fea0003800000 */
.L_x_165:
        /* <DEDUP_REMOVED lines=9> */
.L_x_167:
[----:B------:R-:W-:-:S04]  /*39a0*/  UIADD3 UR7, UPT, UPT, UR7, 0x1, URZ ;  /* 0x0000000107077890 */ /* 0x000fc8000fffe0ff */
[----:B------:R-:W-:-:S04]  /*39b0*/  UISETP.NE.AND UP0, UPT, UR7, 0x4, UPT ;  /* 0x000000040700788c */ /* 0x000fc8000bf05270 */
[----:B------:R-:W-:Y:S02]  /*39c0*/  USEL UR6, URZ, 0x1, UP0 ;  /* 0x00000001ff067887 */ /* 0x000fe40008000000 */
[----:B------:R-:W-:-:S04]  /*39d0*/  USEL UR7, UR7, URZ, UP0 ;  /* 0x000000ff07077287 */ /* 0x000fc80008000000 */
[----:B------:R-:W-:Y:S01]  /*39e0*/  ULEA UR7, UR7, UR5, 0x3 ;  /* 0x0000000507077291 */ /* 0x000fe2000f8e18ff */
[----:B------:R-:W-:-:S04]  /*39f0*/  LOP3.LUT R2, R2, UR6, RZ, 0x3c, !PT ;  /* 0x0000000602027c12 */ /* 0x000fc8000f8e3cff */
[----:B------:R-:W-:-:S04]  /*3a00*/  SHF.L.U32 R2, R2, 0x1f, RZ ;  /* 0x0000001f02027819 */ /* 0x000fc800000006ff */
[----:B------:R-:W2:Y:S02]  /*3a10*/  SYNCS.PHASECHK.TRANS64.TRYWAIT P0, [UR7], R2 ;  /* 0x00000002ff0075a7 */ /* 0x000ea40008001107 */
[----:B--2---:R-:W-:Y:S05]  /*3a20*/  @!P0 BRA `(.L_x_67) ;  /* 0x0000005000a08947 */ /* 0x004fea0003800000 */
.L_x_169:
[----:B------:R-:W-:Y:S01]  /*3a30*/  NOP ;  /* 0x0000000000007918 */ /* 0x000fe20000000000 */
[----:B-1----:R-:W1:Y:S01]  /*3a40*/  LDS R0, [UR4+0x14] ;  /* 0x00001404ff007984 */ /* 0x002e620008000800 */
[----:B------:R-:W-:Y:S01]  /*3a50*/  ULOP3.LUT UR6, UR16, 0xffff, URZ, 0xc0, !UPT ;  /* 0x0000ffff10067892 */ /* 0x000fe2000f8ec0ff */
[----:B------:R-:W-:Y:S01]  /*3a60*/  UMOV UR8, 0xffff ;  /* 0x0000ffff00087882 */ /* 0x000fe20000000000 */
[----:B------:R-:W-:Y:S02]  /*3a70*/  UMOV UR5, 0x1 ;  /* 0x0000000100057882 */ /* 0x000fe40000000000 */
[----:B------:R-:W-:-:S04]  /*3a80*/  USHF.R.U32.HI UR6, URZ, 0x5, UR6 ;  /* 0x00000005ff067899 */ /* 0x000fc80008011606 */
[----:B------:R-:W-:Y:S02]  /*3a90*/  USHF.L.U32 UR8, UR8, UR6, URZ ;  /* 0x0000000608087299 */ /* 0x000fe400080006ff */
[----:B------:R-:W-:-:S04]  /*3aa0*/  USHF.L.U32 UR5, UR5, UR6, URZ ;  /* 0x0000000605057299 */ /* 0x000fc800080006ff */
[----:B-1----:R-:W-:-:S04]  /*3ab0*/  LOP3.LUT R0, R0, UR8, RZ, 0xc0, !PT ;  /* 0x0000000800007c12 */ /* 0x002fc8000f8ec0ff */
[----:B------:R-:W-:-:S13]  /*3ac0*/  ISETP.NE.AND P0, PT, R0, UR8, PT ;  /* 0x0000000800007c0c */ /* 0x000fda000bf05270 */
[----:B------:R-:W-:Y:S05]  /*3ad0*/  @P0 BRA `(.L_x_68) ;  /* 0x0000000000580947 */ /* 0x000fea0003800000 */
[----:B------:R-:W1:Y:S02]  /*3ae0*/  LDS R0, [UR4+0x18] ;  /* 0x00001804ff007984 */ /* 0x000e640008000800 */
[----:B-1----:R-:W-:-:S04]  /*3af0*/  LOP3.LUT R0, R0, UR5, RZ, 0xc0, !PT ;  /* 0x0000000500007c12 */ /* 0x002fc8000f8ec0ff */
[----:B------:R-:W-:-:S13]  /*3b00*/  ISETP.NE.AND P0, PT, R0, UR5, PT ;  /* 0x0000000500007c0c */ /* 0x000fda000bf05270 */
[----:B------:R-:W-:Y:S05]  /*3b10*/  @P0 BRA `(.L_x_69) ;  /* 0x00000000003c0947 */ /* 0x000fea0003800000 */
[----:B------:R-:W1:Y:S01]  /*3b20*/  S2R R2, SR_LANEID ;  /* 0x0000000000027919 */ /* 0x000e620000000000 */
[----:B------:R-:W-:Y:S01]  /*3b30*/  ULOP3.LUT UR8, URZ, UR8, URZ, 0x33, !UPT ;  /* 0x00000008ff087292 */ /* 0x000fe2000f8e33ff */
[----:B------:R-:W-:Y:S02]  /*3b40*/  VOTEU.ANY UR7, UPT, PT ;  /* 0x0000000000077886 */ /* 0x000fe400038e0100 */
[----:B------:R-:W-:-:S03]  /*3b50*/  UFLO.U32 UR7, UR7 ;  /* 0x00000007000772bd */ /* 0x000fc600080e0000 */
[----:B------:R-:W-:-:S04]  /*3b60*/  IMAD.U32 R0, RZ, RZ, UR8 ;  /* 0x00000008ff007e24 */ /* 0x000fc8000f8e00ff */
[----:B------:R2:W4:Y:S02]  /*3b70*/  REDUX UR6, R0 ;  /* 0x00000000000673c4 */ /* 0x0005240000000000 */
[----:B------:R1:W-:Y:S02]  /*3b80*/  UTCATOMSWS.AND URZ, UR8 ;  /* 0x0000000800ff79e3 */ /* 0x0003e40008000000 */
[----:B-1----:R-:W-:Y:S02]  /*3b90*/  ISETP.EQ.U32.AND P0, PT, R2, UR7, PT ;  /* 0x0000000702007c0c */ /* 0x002fe4000bf02070 */
[----:B--2---:R-:W-:Y:S02]  /*3ba0*/  LOP3.LUT R0, RZ, UR5, RZ, 0x33, !PT ;  /* 0x00000005ff007c12 */ /* 0x004fe4000f8e33ff */
[----:B----4-:R-:W-:Y:S02]  /*3bb0*/  MOV R2, UR6 ;  /* 0x0000000600027c02 */ /* 0x010fe40008000f00 */
[----:B------:R-:W1:Y:S07]  /*3bc0*/  REDUX UR5, R0 ;  /* 0x00000000000573c4 */ /* 0x000e6e0000000000 */
[----:B------:R2:W-:Y:S01]  /*3bd0*/  @P0 ATOMS.AND RZ, [UR4+0x14], R2 ;  /* 0x00001402ffff098c */ /* 0x0005e2000a800004 */
[----:B-1----:R-:W-:-:S05]  /*3be0*/  IMAD.U32 R0, RZ, RZ, UR5 ;  /* 0x00000005ff007e24 */ /* 0x002fca000f8e00ff */
[----:B------:R2:W-:Y:S01]  /*3bf0*/  @P0 ATOMS.AND RZ, [UR4+0x18], R0 ;  /* 0x00001800ffff098c */ /* 0x0005e2000a800004 */
[----:B------:R-:W-:Y:S05]  /*3c00*/  BRA `(.L_x_70) ;  /* 0x0000000000147947 */ /* 0x000fea0003800000 */
.L_x_69:
[----:B------:R-:W-:Y:S02]  /*3c10*/  MOV R2, 0x3c30 ;  /* 0x00003c3000027802 */ /* 0x000fe40000000f00 */
[----:B---3-5:R-:W-:Y:S05]  /*3c20*/  CALL.REL.NOINC `($__internal_0_$__cuda_sm10x_tcgen05_guardrail_trap_col_being_dealloced_not_returned_by_alloc) ;  /* 0x0000005400887944 */ /* 0x028fea0003c00000 */
[----:B------:R-:W-:Y:S05]  /*3c30*/  BRA `(.L_x_70) ;  /* 0x0000000000087947 */ /* 0x000fea0003800000 */
.L_x_68:
[----:B------:R-:W-:Y:S02]  /*3c40*/  MOV R2, 0x3c60 ;  /* 0x00003c6000027802 */ /* 0x000fe40000000f00 */
[----:B---3-5:R-:W-:Y:S05]  /*3c50*/  CALL.REL.NOINC `($__internal_2_$__cuda_sm10x_tcgen05_guardrail_trap_unallocated_columns_being_dealloced) ;  /* 0x0000005400947944 */ /* 0x028fea0003c00000 */
.L_x_70:
[----:B------:R-:W-:Y:S01]  /*3c60*/  NOP ;  /* 0x0000000000007918 */ /* 0x000fe20000000000 */
[----:B------:R-:W-:Y:S05]  /*3c70*/  EXIT ;  /* 0x000000000000794d */ /* 0x000fea0003800000 */
.L_x_52:
[----:B------:R-:W-:-:S09]  /*3c80*/  UISETP.NE.OR UP2, UPT, UR8, 0x3, !UP2 ;  /* 0x000000030800788c */ /* 0x000fd2000d745670 */
[----:B------:R-:W-:Y:S05]  /*3c90*/  BRA.U UP2, `(.L_x_71) ;  /* 0x0000001102047547 */ /* 0x000fea000b800000 */
[----:B------:R-:W1:Y:S01]  /*3ca0*/  LDC R0, c[0x0][0xb30] ;  /* 0x0002cc00ff007b82 */ /* 0x000e620000000800 */
[----:B------:R-:W2:Y:S01]  /*3cb0*/  LDCU.64 UR8, c[0x0][0x888] ;  /* 0x00011100ff0877ac */ /* 0x000ea20008000a00 */
[----:B------:R-:W-:Y:S01]  /*3cc0*/  IMAD.MOV.U32 R30, RZ, RZ, 0x1 ;  /* 0x00000001ff1e7424 */ /* 0x000fe200078e00ff */
[----:B------:R-:W-:Y:S01]  /*3cd0*/  CS2R R28, SRZ ;  /* 0x00000000001c7805 */ /* 0x000fe2000001ff00 */
[----:B------:R-:W-:Y:S01]  /*3ce0*/  IMAD.MOV.U32 R25, RZ, RZ, 0x2000 ;  /* 0x00002000ff197424 */ /* 0x000fe200078e00ff */
[----:B------:R-:W4:Y:S03]  /*3cf0*/  LDCU.64 UR4, c[0x0][0x890] ;  /* 0x00011200ff0477ac */ /* 0x000f260008000a00 */
[----:B------:R-:W3:Y:S01]  /*3d00*/  LDC R24, c[0x0][0x370] ;  /* 0x0000dc00ff187b82 */ /* 0x000ee20000000800 */
[----:B------:R-:W-:Y:S01]  /*3d10*/  UMOV UR7, 0x400 ;  /* 0x0000040000077882 */ /* 0x000fe20000000000 */
[----:B------:R-:W-:-:S02]  /*3d20*/  UPLOP3.LUT UP1, UPT, UPT, UPT, UPT, 0x40, 0x4 ;  /* 0x000000000004789c */ /* 0x000fc40003f2e870 */
[----:B------:R-:W-:-:S04]  /*3d30*/  ULEA UR7, UR37, UR7, 0x18 ;  /* 0x0000000725077291 */ /* 0x000fc8000f8ec0ff */
[----:B------:R-:W3:Y:S01]  /*3d40*/  LDC R3, c[0x0][0xb0c] ;  /* 0x0002c300ff037b82 */ /* 0x000ee20000000800 */
[----:B------:R-:W-:Y:S02]  /*3d50*/  UIADD3 UR13, UPT, UPT, UR7, 0x98, URZ ;  /* 0x00000098070d7890 */ /* 0x000fe4000fffe0ff */
[----:B--2---:R-:W-:Y:S02]  /*3d60*/  UISETP.NE.U32.AND UP2, UPT, UR8, URZ, UPT ;  /* 0x000000ff0800728c */ /* 0x004fe4000bf45070 */
[----:B------:R-:W-:Y:S02]  /*3d70*/  UIADD3 UR33, UPT, UPT, UR7, 0x80, URZ ;  /* 0x0000008007217890 */ /* 0x000fe4000fffe0ff */
[----:B----4-:R-:W-:Y:S01]  /*3d80*/  UISETP.NE.U32.AND UP3, UPT, UR4, URZ, UPT ;  /* 0x000000ff0400728c */ /* 0x010fe2000bf65070 */
[----:B------:R-:W2:Y:S01]  /*3d90*/  LDC R18, c[0x0][0xb20] ;  /* 0x0002c800ff127b82 */ /* 0x000ea20000000800 */
[----:B-1----:R-:W-:Y:S01]  /*3da0*/  ISETP.NE.AND P1, PT, R0, 0x1, PT ;  /* 0x000000010000780c */ /* 0x002fe20003f25270 */
[----:B------:R-:W-:-:S02]  /*3db0*/  UISETP.NE.AND.EX UP2, UPT, UR9, URZ, UPT, UP2 ;  /* 0x000000ff0900728c */ /* 0x000fc4000bf45320 */
[----:B------:R-:W-:Y:S02]  /*3dc0*/  UIADD3 UR25, UPT, UPT, UR7, 0x88, URZ ;  /* 0x0000008807197890 */ /* 0x000fe4000fffe0ff */
[----:B------:R-:W-:Y:S02]  /*3dd0*/  UIADD3 UR17, UPT, UPT, UR7, 0x90, URZ ;  /* 0x0000009007117890 */ /* 0x000fe4000fffe0ff */
[----:B-----5:R-:W1:Y:S01]  /*3de0*/  LDC.64 R32, c[0x0][0x348] ;  /* 0x0000d200ff207b82 */ /* 0x020e620000000a00 */
[----:B------:R-:W-:Y:S02]  /*3df0*/  UPRMT UR13, UR37, 0x654, UR13 ;  /* 0x00000654250d7896 */ /* 0x000fe4000800000d */
[----:B------:R-:W-:-:S05]  /*3e00*/  UISETP.NE.AND.EX UP3, UPT, UR5, URZ, UPT, UP3 ;  /* 0x000000ff0500728c */ /* 0x000fca000bf65330 */
[----:B------:R-:W4:Y:S08]  /*3e10*/  LDC.64 R16, c[0x0][0xb10] ;  /* 0x0002c400ff107b82 */ /* 0x000f300000000a00 */
[----:B------:R-:W1:Y:S08]  /*3e20*/  LDC.64 R6, c[0x0][0xb18] ;  /* 0x0002c600ff067b82 */ /* 0x000e700000000a00 */
[----:B------:R-:W1:Y:S08]  /*3e30*/  LDC.64 R4, c[0x0][0xb28] ;  /* 0x0002ca00ff047b82 */ /* 0x000e700000000a00 */
[----:B--23--:R-:W1:Y:S02]  /*3e40*/  LDC R19, c[0x0][0x374] ;  /* 0x0000dd00ff137b82 */ /* 0x00ce640000000800 */
.L_x_82:
[C---:B------:R-:W-:Y:S02]  /*3e50*/  LEA R0, R29.reuse, UR7, 0x3 ;  /* 0x000000071d007c11 */ /* 0x040fe4000f8e18ff */
[----:B------:R-:W-:Y:S02]  /*3e60*/  SHF.L.U32 R2, R28, 0x1f, RZ ;  /* 0x0000001f1c027819 */ /* 0x000fe400000006ff */
[----:B------:R-:W-:Y:S02]  /*3e70*/  LEA R20, R29, UR7, 0x4 ;  /* 0x000000071d147c11 */ /* 0x000fe4000f8e20ff */
[----:B--2---:R-:W2:Y:S02]  /*3e80*/  SYNCS.PHASECHK.TRANS64.TRYWAIT P0, [R0+URZ+0xd0], R2 ;  /* 0x0000d002000075a7 */ /* 0x004ea400080011ff */
[----:B--2---:R-:W-:Y:S05]  /*3e90*/  @!P0 BRA `(.L_x_72) ;  /* 0x0000004c009c8947 */ /* 0x004fea0003800000 */
.L_x_170:
[----:B------:R-:W-:Y:S01]  /*3ea0*/  ISETP.GE.AND P0, PT, R26, 0x1, PT ;  /* 0x000000011a00780c */ /* 0x000fe20003f06270 */
[----:B------:R-:W3:Y:S01]  /*3eb0*/  LDS.128 R20, [R20+0x160] ;  /* 0x0001600014147984 */ /* 0x000ee20000000c00 */
[----:B--2---:R-:W-:Y:S01]  /*3ec0*/  VIADD R0, R0, 0xe0 ;  /* 0x000000e000007836 */ /* 0x004fe20000000000 */
[----:B------:R-:W-:Y:S01]  /*3ed0*/  @!PT LDS RZ, [RZ] ;  /* 0x00000000fffff984 */ /* 0x000fe20000000800 */
[----:B------:R-:W-:Y:S01]  /*3ee0*/  @!PT LDS RZ, [RZ] ;  /* 0x00000000fffff984 */ /* 0x000fe20000000800 */
[----:B------:R-:W-:Y:S01]  /*3ef0*/  @!PT LDS RZ, [RZ] ;  /* 0x00000000fffff984 */ /* 0x000fe20000000800 */
[----:B------:R-:W-:Y:S01]  /*3f00*/  @!PT LDS RZ, [RZ] ;  /* 0x00000000fffff984 */ /* 0x000fe20000000800 */
[----:B------:R2:W-:Y:S06]  /*3f10*/  MEMBAR.ALL.CTA ;  /* 0x0000000000007992 */ /* 0x0005ec0000008000 */
[----:B--2---:R-:W2:Y:S01]  /*3f20*/  FENCE.VIEW.ASYNC.S ;  /* 0x00000000000073c6 */ /* 0x004ea20000000000 */
[----:B------:R-:W-:Y:S04]  /*3f30*/  PRMT R0, RZ, 0x654, R0 ;  /* 0x00000654ff007816 */ /* 0x000fe80000000000 */
[----:B--2---:R2:W-:Y:S01]  /*3f40*/  SYNCS.ARRIVE.TRANS64.RED.A1T0 RZ, [R0+URZ], RZ ;  /* 0x000000ff00ff79a7 */ /* 0x0045e200081004ff */
[----:B---3--:R-:W-:Y:S11]  /*3f50*/  LOP3.LUT P3, RZ, R22, 0x1, RZ, 0xc0, !PT ;  /* 0x0000000116ff7812 */ /* 0x008ff6000786c0ff */
[----:B------:R-:W-:Y:S02]  /*3f60*/  @!UPT UIADD3 URZ, UPT, UPT, URZ, URZ, URZ ;  /* 0x000000fffffff290 */ /* 0x000fe4000fffe0ff */
[----:B------:R-:W-:Y:S02]  /*3f70*/  @P3 MOV R11, R20 ;  /* 0x00000014000b3202 */ /* 0x000fe40000000f00 */
[----:B------:R-:W-:Y:S01]  /*3f80*/  @P3 LOP3.LUT R10, R21, 0xffff, RZ, 0xc0, !PT ;  /* 0x0000ffff150a3812 */ /* 0x000fe200078ec0ff */
[----:B--2---:R-:W-:Y:S06]  /*3f90*/  @!P0 BRA `(.L_x_73) ;  /* 0x0000000000a48947 */ /* 0x004fec0003800000 */
[-C--:B-1----:R-:W-:Y:S01]  /*3fa0*/  IMAD.HI.U32 R0, R19, R7.reuse, RZ ;  /* 0x0000000713007227 */ /* 0x082fe200078e00ff */
[----:B------:R-:W-:Y:S02]  /*3fb0*/  ISETP.NE.AND P0, PT, R6, 0x1, PT ;  /* 0x000000010600780c */ /* 0x000fe40003f05270 */
[----:B------:R-:W-:Y:S01]  /*3fc0*/  ISETP.NE.AND P2, PT, R26, 0x1, PT ;  /* 0x000000011a00780c */ /* 0x000fe20003f45270 */
[----:B----4-:R-:W-:Y:S01]  /*3fd0*/  IMAD.HI.U32 R9, R24, R16, RZ ;  /* 0x0000001018097227 */ /* 0x010fe200078e00ff */
[----:B------:R-:W-:Y:S02]  /*3fe0*/  SHF.R.U32.HI R0, RZ, R18, R0 ;  /* 0x00000012ff007219 */ /* 0x000fe40000011600 */
[----:B------:R-:W-:Y:S01]  /*3ff0*/  ISETP.NE.AND P4, PT, R3, 0x1, PT ;  /* 0x000000010300780c */ /* 0x000fe20003f85270 */
[----:B------:R-:W-:Y:S01]  /*4000*/  IMAD.HI.U32 R13, R10, R7, RZ ;  /* 0x000000070a0d7227 */ /* 0x000fe200078e00ff */
[----:B------:R-:W-:Y:S02]  /*4010*/  SHF.R.U32.HI R9, RZ, R17, R9 ;  /* 0x00000011ff097219 */ /* 0x000fe40000011609 */
[----:B------:R-:W-:Y:S01]  /*4020*/  SEL R0, R19, R0, !P0 ;  /* 0x0000000013007207 */ /* 0x000fe20004000000 */
[----:B------:R-:W-:Y:S01]  /*4030*/  IMAD.HI.U32 R12, R11, R16, RZ ;  /* 0x000000100b0c7227 */ /* 0x000fe200078e00ff */
[----:B------:R-:W-:Y:S03]  /*4040*/  SEL R9, R24, R9, !P4 ;  /* 0x0000000918097207 */ /* 0x000fe60006000000 */
[-C--:B------:R-:W-:Y:S01]  /*4050*/  IMAD.HI.U32 R8, R0, R4.reuse, RZ ;  /* 0x0000000400087227 */ /* 0x080fe200078e00ff */
[----:B------:R-:W-:Y:S03]  /*4060*/  SHF.R.U32.HI R12, RZ, R17, R12 ;  /* 0x00000011ff0c7219 */ /* 0x000fe6000001160c */
[----:B------:R-:W-:Y:S01]  /*4070*/  IMAD.HI.U32 R2, R9, R4, RZ ;  /* 0x0000000409027227 */ /* 0x000fe200078e00ff */
[-C--:B------:R-:W-:Y:S02]  /*4080*/  @P2 SHF.R.U32.HI R0, RZ, R5.reuse, R8 ;  /* 0x00000005ff002219 */ /* 0x080fe40000011608 */
[----:B------:R-:W-:Y:S02]  /*4090*/  SHF.R.U32.HI R8, RZ, R18, R13 ;  /* 0x00000012ff087219 */ /* 0x000fe4000001160d */
[----:B------:R-:W-:Y:S01]  /*40a0*/  @P2 SHF.R.U32.HI R9, RZ, R5, R2 ;  /* 0x00000005ff092219 */ /* 0x000fe20000011602 */
[----:B------:R-:W-:Y:S01]  /*40b0*/  IMAD R0, R26, R0, RZ ;  /* 0x000000001a007224 */ /* 0x000fe200078e02ff */
[----:B------:R-:W-:Y:S02]  /*40c0*/  SEL R8, R10, R8, !P0 ;  /* 0x000000080a087207 */ /* 0x000fe40004000000 */
[----:B------:R-:W-:Y:S01]  /*40d0*/  SEL R2, R11, R12, !P4 ;  /* 0x0000000c0b027207 */ /* 0x000fe20006000000 */
[----:B------:R-:W-:Y:S01]  /*40e0*/  IMAD R12, R26, R9, RZ ;  /* 0x000000091a0c7224 */ /* 0x000fe200078e02ff */
[C---:B------:R-:W-:Y:S01]  /*40f0*/  ISETP.GE.AND P0, PT, R8.reuse, R0, PT ;  /* 0x000000000800720c */ /* 0x040fe20003f06270 */
[----:B------:R-:W-:Y:S03]  /*4100*/  IMAD.HI.U32 R0, R8, R4, RZ ;  /* 0x0000000408007227 */ /* 0x000fe600078e00ff */
[----:B------:R-:W-:Y:S02]  /*4110*/  ISETP.GE.OR P0, PT, R2, R12, P0 ;  /* 0x0000000c0200720c */ /* 0x000fe40000706670 */
[-C--:B------:R-:W-:Y:S04]  /*4120*/  SHF.R.U32.HI R0, RZ, R5.reuse, R0 ;  /* 0x00000005ff007219 */ /* 0x080fe80000011600 */
[----:B------:R-:W-:Y:S05]  /*4130*/  SEL R13, R8, R0, !P2 ;  /* 0x00000000080d7207 */ /* 0x000fea0005000000 */
[----:B------:R-:W-:Y:S02]  /*4140*/  IMAD.MOV R12, RZ, RZ, -R13 ;  /* 0x000000ffff0c7224 */ /* 0x000fe400078e0a0d */
[----:B------:R-:W-:Y:S04]  /*4150*/  @!P0 IMAD.HI.U32 R0, R2, R4, RZ ;  /* 0x0000000402008227 */ /* 0x000fe800078e00ff */
[----:B------:R-:W-:Y:S01]  /*4160*/  IMAD R12, R26, R12, R8 ;  /* 0x0000000c1a0c7224 */ /* 0x000fe200078e0208 */
[----:B------:R-:W-:Y:S04]  /*4170*/  @!P0 SHF.R.U32.HI R0, RZ, R5, R0 ;  /* 0x00000005ff008219 */ /* 0x000fe80000011600 */
[----:B------:R-:W-:Y:S04]  /*4180*/  @!P0 SEL R0, R2, R0, !P2 ;  /* 0x0000000002008207 */ /* 0x000fe80005000000 */
[----:B------:R-:W-:Y:S01]  /*4190*/  @!P0 IADD3 R13, PT, PT, R13, -R0, RZ ;  /* 0x800000000d0d8210 */ /* 0x000fe20007ffe0ff */
[----:B------:R-:W-:Y:S01]  /*41a0*/  @!P0 IMAD R0, R9, R12, R0 ;  /* 0x0000000c09008224 */ /* 0x000fe200078e0200 */
[----:B------:R-:W-:Y:S01]  /*41b0*/  IADD3 R9, PT, PT, -R8, RZ, RZ ;  /* 0x000000ff08097210 */ /* 0x000fe20007ffe1ff */
[--C-:B------:R-:W-:Y:S02]  /*41c0*/  IMAD.MOV R12, RZ, RZ, -R2.reuse ;  /* 0x000000ffff0c7224 */ /* 0x100fe400078e0a02 */
[----:B------:R-:W-:Y:S02]  /*41d0*/  @!P0 IMAD R8, R13, R26, R2 ;  /* 0x0000001a0d088224 */ /* 0x000fe400078e0202 */
[----:B------:R-:W-:Y:S02]  /*41e0*/  @!P0 IMAD.MOV.U32 R2, RZ, RZ, R0 ;  /* 0x000000ffff028224 */ /* 0x000fe400078e0000 */
[----:B------:R-:W-:Y:S02]  /*41f0*/  IMAD R11, R3, R12, R11 ;  /* 0x0000000c030b7224 */ /* 0x000fe400078e020b */
[----:B------:R-:W-:Y:S02]  /*4200*/  IMAD R10, R6, R9, R10 ;  /* 0x00000009060a7224 */ /* 0x000fe400078e020a */
[----:B------:R-:W-:Y:S02]  /*4210*/  IMAD R11, R2, R3, R11 ;  /* 0x00000003020b7224 */ /* 0x000fe400078e020b */
[----:B------:R-:W-:Y:S02]  /*4220*/  IMAD R10, R8, R6, R10 ;  /* 0x00000006080a7224 */ /* 0x000fe400078e020a */
.L_x_73:
[----:B------:R-:W-:Y:S05]  /*4230*/  BRA.U UP1, `(.L_x_74) ;  /* 0x0000000101107547 */ /* 0x000fea000b800000 */
[----:B------:R-:W-:Y:S04]  /*4240*/  MOV R2, UR6 ;  /* 0x0000000600027c02 */ /* 0x000fe80008000f00 */
[----:B------:R-:W-:Y:S04]  /*4250*/  SHF.L.U32 R2, R2, 0x1f, RZ ;  /* 0x0000001f02027819 */ /* 0x000fe800000006ff */
[----:B------:R-:W2:Y:S02]  /*4260*/  SYNCS.PHASECHK.TRANS64.TRYWAIT P0, [UR7+0xc8], R2 ;  /* 0x0000c802ff0075a7 */ /* 0x000ea40008001107 */
[----:B--2---:R-:W-:Y:S05]  /*4270*/  @!P0 BRA `(.L_x_75) ;  /* 0x0000004800b88947 */ /* 0x004fea0003800000 */
.L_x_74:
[----:B------:R-:W-:Y:S02]  /*4280*/  R2UR UR35, R15 ;  /* 0x000000000f2372ca */ /* 0x000fe400000e0000 */
[----:B------:R-:W-:Y:S02]  /*4290*/  R2UR UR34, R14 ;  /* 0x000000000e2272ca */ /* 0x000fe400000e0000 */
[----:B------:R-:W-:Y:S02]  /*42a0*/  ISETP.NE.U32.AND P2, PT, RZ, UR4, PT ;  /* 0x00000004ff007c0c */ /* 0x000fe4000bf45070 */
[----:B------:R-:W-:Y:S02]  /*42b0*/  SHF.L.U32 R14, R30, 0x1f, RZ ;  /* 0x0000001f1e0e7819 */ /* 0x000fe400000006ff */
[----:B------:R-:W-:Y:S05]  /*42c0*/  ISETP.NE.AND.EX P2, PT, RZ, UR5, PT, P2 ;  /* 0x00000005ff007c0c */ /* 0x000fea000bf45320 */
[----:B------:R-:W-:Y:S02]  /*42d0*/  USHF.L.U32 UR35, UR35, 0x6, URZ ;  /* 0x0000000623237899 */ /* 0x000fe400080006ff */
[----:B------:R-:W-:Y:S01]  /*42e0*/  USHF.L.U32 UR34, UR34, 0x7, URZ ;  /* 0x0000000722227899 */ /* 0x000fe200080006ff */
[----:B------:R-:W-:Y:S11]  /*42f0*/  BRA.U !UP3, `(.L_x_76) ;  /* 0x000000010b347547 */ /* 0x000ff6000b800000 */
[----:B------:R-:W-:Y:S01]  /*4300*/  UPLOP3.LUT UP0, UPT, UPT, UPT, UP2, 0x80, 0x8 ;  /* 0x000000000008789c */ /* 0x000fe20003f0f020 */
[----:B--2---:R-:W-:Y:S02]  /*4310*/  HFMA2 R0, -RZ, RZ, 0, 5.9604644775390625e-08 ;  /* 0x00000001ff007431 */ /* 0x004fe400000001ff */
[----:B------:R-:W-:Y:S03]  /*4320*/  IMAD.MOV.U32 R64, RZ, RZ, 0x1 ;  /* 0x00000001ff407424 */ /* 0x000fe600078e00ff */
[----:B------:R-:W-:Y:S05]  /*4330*/  PLOP3.LUT P0, PT, PT, PT, UP0, 0x80, 0x8 ;  /* 0x000000000008781c */ /* 0x000fea0003f0f008 */
[----:B------:R-:W2:Y:S01]  /*4340*/  @UP0 LDCU.64 UR10, c[0x0][0x888] ;  /* 0x00011100ff0a07ac */ /* 0x000ea20008000a00 */
[----:B------:R-:W-:Y:S07]  /*4350*/  @UP0 UIMAD UR8, UR36, UR4, URZ ;  /* 0x00000004240802a4 */ /* 0x000fee000f8e02ff */
[----:B------:R-:W-:Y:S01]  /*4360*/  @!P0 PRMT R64, R0, 0x7610, R64 ;  /* 0x0000761000408816 */ /* 0x000fe20000000040 */
[----:B--2---:R-:W-:Y:S03]  /*4370*/  @UP0 UIMAD.WIDE UR10, UR8, 0x4, UR10 ;  /* 0x00000004080a08a5 */ /* 0x004fe6000f8e020a */
[----:B------:R-:W2:Y:S03]  /*4380*/  @!UP0 LDCU UR8, c[0x0][0x880] ;  /* 0x00011000ff0887ac */ /* 0x000ea60008000800 */
[----:B------:R-:W-:Y:S01]  /*4390*/  IMAD.U32 R8, RZ, RZ, UR10 ;  /* 0x0000000aff087e24 */ /* 0x000fe2000f8e00ff */
[----:B------:R-:W-:Y:S05]  /*43a0*/  MOV R9, UR11 ;  /* 0x0000000b00097c02 */ /* 0x000fea0008000f00 */
[----:B------:R3:W5:Y:S02]  /*43b0*/  @P0 LDG.E R35, desc[UR46][R8.64] ;  /* 0x0000002e08230981 */ /* 0x000764000c1e1900 */
[----:B--23--:R-:W-:Y:S07]  /*43c0*/  @!P0 IMAD.U32 R35, RZ, RZ, UR8 ;  /* 0x00000008ff238e24 */ /* 0x00cfee000f8e00ff */
.L_x_76:
[----:B-----5:R-:W-:Y:S01]  /*43d0*/  @!P2 FSETP.EQ.AND P0, PT, R35, RZ, PT ;  /* 0x000000ff2300a20b */ /* 0x020fe20003f02000 */
[----:B------:R-:W-:Y:S01]  /*43e0*/  @!UPT UIADD3 URZ, UPT, UPT, URZ, URZ, URZ ;  /* 0x000000fffffff290 */ /* 0x000fe2000fffe0ff */
[----:B------:R-:W-:Y:S11]  /*43f0*/  @!P2 BRA `(.L_x_77) ;  /* 0x000000000014a947 */ /* 0x000ff60003800000 */
[----:B------:R-:W-:Y:S02]  /*4400*/  LOP3.LUT P2, RZ, R64, 0xff, RZ, 0xc0, !PT ;  /* 0x000000ff40ff7812 */ /* 0x000fe4000784c0ff */
[----:B------:R-:W-:Y:S04]  /*4410*/  PLOP3.LUT P0, PT, PT, PT, UP0, 0x80, 0x8 ;  /* 0x000000000008781c */ /* 0x000fe80003f0f008 */
[----:B------:R-:W-:Y:S07]  /*4420*/  PLOP3.LUT P0, PT, P0, PT, PT, 0x8, 0x80 ;  /* 0x000000000080781c */ /* 0x000fee000070e170 */
[----:B------:R-:W-:Y:S11]  /*4430*/  @P2 FSETP.EQ.AND P0, PT, R35, RZ, PT ;  /* 0x000000ff2300220b */ /* 0x000ff60003f02000 */
[----:B------:R-:W-:Y:S02]  /*4440*/  @!UPT UIADD3 URZ, UPT, UPT, URZ, URZ, URZ ;  /* 0x000000fffffff290 */ /* 0x000fe4000fffe0ff */
.L_x_77:
[----:B------:R-:W3:Y:S01]  /*4450*/  SYNCS.PHASECHK.TRANS64.TRYWAIT P2, [UR7+0xa0], R14 ;  /* 0x0000a00eff0075a7 */ /* 0x000ee20008041107 */
[----:B------:R-:W-:Y:S04]  /*4460*/  ELECT P4, URZ, PT ;  /* 0x0000000000ff782f */ /* 0x000fe80003880000 */
[----:B------:R-:W-:Y:S11]  /*4470*/  PLOP3.LUT P4, PT, P0, P4, PT, 0xf2, 0x2f ;  /* 0x00000000002f781c */ /* 0x000ff60000789e72 */
[----:B------:R-:W-:Y:S02]  /*4480*/  @!UPT UIADD3 URZ, UPT, UPT, URZ, URZ, URZ ;  /* 0x000000fffffff290 */ /* 0x000fe4000fffe0ff */
[----:B-1----:R-:W-:Y:S05]  /*4490*/  @!P4 IADD3 R8, P0, PT, R32, 0x580, RZ ;  /* 0x000005802008c810 */ /* 0x002fea0007f1e0ff */
[----:B--2---:R-:W-:Y:S01]  /*44a0*/  @!P4 IMAD.X R2, RZ, RZ, R33, P0 ;  /* 0x000000ffff02c224 */ /* 0x004fe200000e0621 */
[----:B---3--:R-:W-:Y:S07]  /*44b0*/  @!P2 BRA `(.L_x_78) ;  /* 0x000000480040a947 */ /* 0x008fee0003800000 */
.L_x_173:
[----:B------:R-:W-:Y:S01]  /*44c0*/  @!P4 R2UR UR8, R2 ;  /* 0x000000000208c2ca */ /* 0x000fe200000e0000 */
[----:B------:R-:W-:Y:S01]  /*44d0*/  VOTEU.ALL UP1, P4 ;  /* 0x0000000000ff7886 */ /* 0x000fe20002020000 */
[----:B------:R-:W-:Y:S01]  /*44e0*/  @!P4 R2UR UR9, R8 ;  /* 0x000000000809c2ca */ /* 0x000fe200000e0000 */
[----:B-1----:R-:W-:Y:S01]  /*44f0*/  @!P4 IMAD.MOV.U32 R0, RZ, RZ, 0x2000 ;  /* 0x00002000ff00c424 */ /* 0x002fe200078e00ff */
[----:B------:R-:W-:Y:S01]  /*4500*/  UMOV UR10, 0x0 ;  /* 0x00000000000a7882 */ /* 0x000fe20000000000 */
[----:B------:R-:W-:Y:S01]  /*4510*/  UMOV UR11, 0x10000000 ;  /* 0x10000000000b7882 */ /* 0x000fe20000000000 */
[----:B------:R-:W-:Y:S01]  /*4520*/  @!UP1 UIADD3 UR32, UPT, UPT, UR7, 0x400, URZ ;  /* 0x0000040007209890 */ /* 0x000fe2000fffe0ff */
[----:B------:R-:W-:Y:S06]  /*4530*/  VOTEU.ALL UP1, P4 ;  /* 0x0000000000ff7886 */ /* 0x000fec0002020000 */
[----:B------:R-:W-:Y:S01]  /*4540*/  IMAD.U32 R9, RZ, RZ, UR8 ;  /* 0x00000008ff097e24 */ /* 0x000fe2000f8e00ff */
[----:B------:R-:W-:Y:S01]  /*4550*/  UPRMT UR8, UR37, 0x654, UR33 ;  /* 0x0000065425087896 */ /* 0x000fe20008000021 */
[----:B------:R-:W-:Y:S03]  /*4560*/  IMAD.U32 R8, RZ, RZ, UR9 ;  /* 0x00000009ff087e24 */ /* 0x000fe6000f8e00ff */
[----:B------:R-:W-:Y:S02]  /*4570*/  @!P4 R2UR UR15, R9 ;  /* 0x00000000090fc2ca */ /* 0x000fe400000e0000 */
[----:B------:R-:W-:Y:S02]  /*4580*/  @!P4 R2UR UR14, R8 ;  /* 0x00000000080ec2ca */ /* 0x000fe400000e0000 */
[----:B------:R-:W-:Y:S05]  /*4590*/  @!P4 IADD3 R8, P0, PT, R32, 0x580, RZ ;  /* 0x000005802008c810 */ /* 0x000fea0007f1e0ff */
[----:B------:R-:W-:Y:S06]  /*45a0*/  @!P4 IMAD.X R2, RZ, RZ, R33, P0 ;  /* 0x000000ffff02c224 */ /* 0x000fec00000e0621 */
[----:B------:R1:W-:Y:S01]  /*45b0*/  @!UP1 UTMALDG.3D [UR32], [UR14], desc[UR10] ;  /* 0x00000a200e0095b4 */ /* 0x0003e20008011000 */
[----:B------:R1:W-:Y:S01]  /*45c0*/  @!P4 SYNCS.ARRIVE.TRANS64.RED.A0TR RZ, [UR7+0x80], R0 ;  /* 0x00008000ffffc9a7 */ /* 0x0003e20008300407 */
[----:B------:R-:W-:Y:S01]  /*45d0*/  SYNCS.ARRIVE.TRANS64.RED.A1T0 RZ, [UR8], RZ ;  /* 0x000000ffffff79a7 */ /* 0x000fe20008100408 */
[----:B------:R-:W2:Y:S02]  /*45e0*/  SYNCS.PHASECHK.TRANS64.TRYWAIT P2, [UR7+0xa8], R14 ;  /* 0x0000a80eff0075a7 */ /* 0x000ea40008041107 */
[----:B-12---:R-:W-:Y:S05]  /*45f0*/  @!P2 BRA `(.L_x_79) ;  /* 0x000000480008a947 */ /* 0x006fea0003800000 */
.L_x_175:
[----:B------:R-:W-:Y:S01]  /*4600*/  @!P4 R2UR UR8, R2 ;  /* 0x000000000208c2ca */ /* 0x000fe200000e0000 */
[----:B------:R-:W-:Y:S01]  /*4610*/  VOTEU.ALL UP1, P4 ;  /* 0x0000000000ff7886 */ /* 0x000fe20002020000 */
[----:B------:R-:W-:Y:S01]  /*4620*/  @!P4 R2UR UR9, R8 ;  /* 0x000000000809c2ca */ /* 0x000fe200000e0000 */
[----:B-1----:R-:W-:Y:S01]  /*4630*/  @!P4 IMAD.MOV.U32 R0, RZ, RZ, 0x2000 ;  /* 0x00002000ff00c424 */ /* 0x002fe200078e00ff */
[----:B------:R-:W-:Y:S01]  /*4640*/  UMOV UR10, 0x0 ;  /* 0x00000000000a7882 */ /* 0x000fe20000000000 */
[----:B------:R-:W-:Y:S01]  /*4650*/  UMOV UR11, 0x10000000 ;  /* 0x10000000000b7882 */ /* 0x000fe20000000000 */
[----:B------:R-:W-:Y:S02]  /*4660*/  @!UP1 UIADD3 UR26, UPT, UPT, UR34, 0x20, URZ ;  /* 0x00000020221a9890 */ /* 0x000fe4000fffe0ff */
[----:B------:R-:W-:Y:S01]  /*4670*/  @!UP1 UIADD3 UR24, UPT, UPT, UR7, 0x2400, URZ ;  /* 0x0000240007189890 */ /* 0x000fe2000fffe0ff */
[----:B------:R-:W-:Y:S01]  /*4680*/  VOTEU.ALL UP1, P4 ;  /* 0x0000000000ff7886 */ /* 0x000fe20002020000 */
[----:B------:R-:W-:Y:S01]  /*4690*/  UMOV UR27, UR35 ;  /* 0x00000023001b7c82 */ /* 0x000fe20008000000 */
[----:B------:R-:W-:Y:S02]  /*46a0*/  UMOV UR28, UR36 ;  /* 0x00000024001c7c82 */ /* 0x000fe40008000000 */
        /* <DEDUP_REMOVED lines=12> */
.L_x_177:
[----:B------:R-:W2:Y:S01]  /*4770*/  LDC.64 R12, c[0x0][0xb18] ;  /* 0x0002c600ff0c7b82 */ /* 0x000ea20000000a00 */
[----:B------:R-:W-:Y:S01]  /*4780*/  @!P4 R2UR UR8, R2 ;  /* 0x000000000208c2ca */ /* 0x000fe200000e0000 */
[----:B------:R-:W-:Y:S01]  /*4790*/  VOTEU.ALL UP1, P4 ;  /* 0x0000000000ff7886 */ /* 0x000fe20002020000 */
[----:B------:R-:W-:Y:S01]  /*47a0*/  @!P4 R2UR UR9, R8 ;  /* 0x000000000809c2ca */ /* 0x000fe200000e0000 */
[----:B-1----:R-:W-:Y:S01]  /*47b0*/  @!P4 IMAD.MOV.U32 R0, RZ, RZ, 0x2000 ;  /* 0x00002000ff00c424 */ /* 0x002fe200078e00ff */
[----:B------:R-:W-:Y:S03]  /*47c0*/  UMOV UR10, 0x0 ;  /* 0x00000000000a7882 */ /* 0x000fe60000000000 */
[----:B------:R-:W1:Y:S01]  /*47d0*/  @!P1 LDC R2, c[0x0][0xb0c] ;  /* 0x0002c300ff029b82 */ /* 0x000e620000000800 */
[----:B------:R-:W-:Y:S01]  /*47e0*/  @!UP1 UIADD3 UR18, UPT, UPT, UR34, 0x40, URZ ;  /* 0x0000004022129890 */ /* 0x000fe2000fffe0ff */
[----:B------:R-:W-:Y:S01]  /*47f0*/  @P3 SHF.R.U32.HI R27, RZ, 0x10, R21 ;  /* 0x00000010ff1b3819 */ /* 0x000fe20000011615 */
[----:B------:R-:W-:Y:S01]  /*4800*/  @!UP1 UIADD3 UR16, UPT, UPT, UR7, 0x4400, URZ ;  /* 0x0000440007109890 */ /* 0x000fe2000fffe0ff */
[----:B------:R-:W-:Y:S01]  /*4810*/  VIADD R29, R29, 0x1 ;  /* 0x000000011d1d7836 */ /* 0x000fe20000000000 */
[----:B------:R-:W-:Y:S01]  /*4820*/  VOTEU.ALL UP1, P4 ;  /* 0x0000000000ff7886 */ /* 0x000fe20002020000 */
[----:B------:R-:W-:Y:S01]  /*4830*/  UMOV UR11, 0x10000000 ;  /* 0x10000000000b7882 */ /* 0x000fe20000000000 */
[----:B------:R-:W-:Y:S01]  /*4840*/  UMOV UR19, UR35 ;  /* 0x0000002300137c82 */ /* 0x000fe20008000000 */
[----:B------:R-:W-:Y:S01]  /*4850*/  IMAD.U32 R9, RZ, RZ, UR8 ;  /* 0x00000008ff097e24 */ /* 0x000fe2000f8e00ff */
[----:B------:R-:W-:Y:S01]  /*4860*/  UMOV UR20, UR36 ;  /* 0x0000002400147c82 */ /* 0x000fe20008000000 */
[----:B------:R-:W-:Y:S01]  /*4870*/  IMAD.U32 R8, RZ, RZ, UR9 ;  /* 0x00000009ff087e24 */ /* 0x000fe2000f8e00ff */
[----:B------:R-:W-:Y:S02]  /*4880*/  UPRMT UR8, UR37, 0x654, UR17 ;  /* 0x0000065425087896 */ /* 0x000fe40008000011 */
[----:B------:R-:W-:Y:S02]  /*4890*/  @!P4 R2UR UR15, R9 ;  /* 0x00000000090fc2ca */ /* 0x000fe400000e0000 */
[----:B------:R-:W-:Y:S02]  /*48a0*/  @!P4 R2UR UR14, R8 ;  /* 0x00000000080ec2ca */ /* 0x000fe400000e0000 */
[----:B------:R-:W3:Y:S11]  /*48b0*/  LDC.64 R8, c[0x0][0xb10] ;  /* 0x0002c400ff087b82 */ /* 0x000ef60000000a00 */
[----:B------:R1:W-:Y:S01]  /*48c0*/  @!UP1 UTMALDG.3D [UR16], [UR14], desc[UR10] ;  /* 0x00000a100e0095b4 */ /* 0x0003e20008011000 */
[----:B------:R5:W-:Y:S01]  /*48d0*/  @!P4 SYNCS.ARRIVE.TRANS64.RED.A0TR RZ, [UR7+0x90], R0 ;  /* 0x00009000ffffc9a7 */ /* 0x000be20008300407 */
[C---:B---3--:R-:W-:Y:S01]  /*48e0*/  @!P1 IMAD.HI.U32 R8, R11.reuse, R8, RZ ;  /* 0x000000080b089227 */ /* 0x048fe200078e00ff */
[----:B--2---:R-:W-:Y:S02]  /*48f0*/  @!P1 ISETP.NE.AND P0, PT, R12, 0x1, PT ;  /* 0x000000010c00980c */ /* 0x004fe40003f05270 */
[----:B-1----:R-:W-:Y:S01]  /*4900*/  @!P1 ISETP.NE.AND P2, PT, R2, 0x1, PT ;  /* 0x000000010200980c */ /* 0x002fe20003f45270 */
[----:B------:R-:W-:Y:S01]  /*4910*/  SYNCS.ARRIVE.TRANS64.RED.A1T0 RZ, [UR8], RZ ;  /* 0x000000ffffff79a7 */ /* 0x000fe20008100408 */
[C---:B------:R-:W-:Y:S01]  /*4920*/  @!P1 IMAD.HI.U32 R13, R10.reuse, R13, RZ ;  /* 0x0000000d0a0d9227 */ /* 0x040fe200078e00ff */
[----:B------:R-:W-:Y:S04]  /*4930*/  @!P1 SHF.R.U32.HI R8, RZ, R9, R8 ;  /* 0x00000009ff089219 */ /* 0x000fe80000011608 */
[----:B------:R-:W-:Y:S01]  /*4940*/  @!P1 SEL R8, R11, R8, !P2 ;  /* 0x000000080b089207 */ /* 0x000fe20005000000 */
[----:B------:R-:W1:Y:S01]  /*4950*/  SYNCS.PHASECHK.TRANS64.TRYWAIT P5, [UR7+0xb8], R14 ;  /* 0x0000b80eff0075a7 */ /* 0x000e6200080a1107 */
[----:B-----5:R-:W2:Y:S02]  /*4960*/  @!P1 LDC R0, c[0x0][0xb20] ;  /* 0x0002c800ff009b82 */ /* 0x020ea40000000800 */
[----:B--2---:R-:W-:Y:S04]  /*4970*/  @!P1 SHF.R.U32.HI R0, RZ, R0, R13 ;  /* 0x00000000ff009219 */ /* 0x004fe8000001160d */
[----:B------:R-:W-:Y:S05]  /*4980*/  @!P1 SEL R9, R10, R0, !P0 ;  /* 0x000000000a099207 */ /* 0x000fea0004000000 */
[----:B------:R-:W-:Y:S02]  /*4990*/  @!P1 IMAD.IADD R0, R9, 0x1, -R8 ;  /* 0x0000000109009824 */ /* 0x000fe400078e0a08 */
[----:B------:R-:W-:Y:S02]  /*49a0*/  @!P1 IMAD.IADD R8, R8, 0x1, -R9 ;  /* 0x0000000108089824 */ /* 0x000fe400078e0a09 */
[----:B------:R-:W-:Y:S02]  /*49b0*/  @!P1 IMAD R11, R0, R2, R11 ;  /* 0x00000002000b9224 */ /* 0x000fe400078e020b */
[----:B------:R-:W-:Y:S01]  /*49c0*/  @!P1 IMAD R10, R8, R12, R10 ;  /* 0x0000000c080a9224 */ /* 0x000fe200078e020a */
[----:B-1----:R-:W-:Y:S06]  /*49d0*/  @!P5 BRA `(.L_x_81) ;  /* 0x000000440040d947 */ /* 0x002fec0003800000 */
.L_x_179:
[----:B------:R-:W-:Y:S01]  /*49e0*/  @!P4 IADD3 R2, P0, PT, R32, 0x580, RZ ;  /* 0x000005802002c810 */ /* 0x000fe20007f1e0ff */
[----:B------:R-:W-:Y:S01]  /*49f0*/  VOTEU.ALL UP1, P4 ;  /* 0x0000000000ff7886 */ /* 0x000fe20002020000 */
[----:B------:R-:W-:Y:S01]  /*4a00*/  UMOV UR18, 0x0 ;  /* 0x0000000000127882 */ /* 0x000fe20000000000 */
[----:B------:R-:W-:Y:S01]  /*4a10*/  UMOV UR19, 0x10000000 ;  /* 0x1000000000137882 */ /* 0x000fe20000000000 */
[----:B------:R-:W-:Y:S01]  /*4a20*/  @!P4 R2UR UR9, R2 ;  /* 0x000000000209c2ca */ /* 0x000fe200000e0000 */
[----:B-1----:R-:W-:Y:S01]  /*4a30*/  @!P4 IMAD.X R0, RZ, RZ, R33, P0 ;  /* 0x000000ffff00c224 */ /* 0x002fe200000e0621 */
[----:B------:R-:W-:Y:S01]  /*4a40*/  @!UP1 UIADD3 UR10, UPT, UPT, UR34, 0x60, URZ ;  /* 0x00000060220a9890 */ /* 0x000fe2000fffe0ff */
[----:B------:R-:W-:Y:S01]  /*4a50*/  ISETP.NE.AND P0, PT, R29, 0x2, PT ;  /* 0x000000021d00780c */ /* 0x000fe20003f05270 */
[----:B------:R-:W-:Y:S01]  /*4a60*/  UMOV UR11, UR35 ;  /* 0x00000023000b7c82 */ /* 0x000fe20008000000 */
[----:B------:R-:W-:Y:S01]  /*4a70*/  UMOV UR12, UR36 ;  /* 0x00000024000c7c82 */ /* 0x000fe20008000000 */
[----:B------:R-:W-:Y:S01]  /*4a80*/  @!P4 R2UR UR8, R0 ;  /* 0x000000000008c2ca */ /* 0x000fe200000e0000 */
[----:B------:R-:W-:Y:S01]  /*4a90*/  IMAD.IADD R14, R10, 0x1, R62 ;  /* 0x000000010a0e7824 */ /* 0x000fe200078e023e */
[----:B------:R-:W-:Y:S01]  /*4aa0*/  @P3 R2UR UR36, R27 ;  /* 0x000000001b2432ca */ /* 0x000fe200000e0000 */
[----:B------:R-:W-:Y:S01]  /*4ab0*/  IMAD.IADD R15, R11, 0x1, R63 ;  /* 0x000000010b0f7824 */ /* 0x000fe200078e023f */
[----:B------:R-:W-:Y:S02]  /*4ac0*/  SEL R0, RZ, 0x1, P0 ;  /* 0x00000001ff007807 */ /* 0x000fe40000000000 */
[----:B------:R-:W-:Y:S01]  /*4ad0*/  LOP3.LUT R30, R30, 0x1, RZ, 0x3c, !PT ;  /* 0x000000011e1e7812 */ /* 0x000fe200078e3cff */
[----:B------:R-:W-:Y:S01]  /*4ae0*/  IMAD.U32 R8, RZ, RZ, UR9 ;  /* 0x00000009ff087e24 */ /* 0x000fe2000f8e00ff */
[----:B------:R-:W-:Y:S01]  /*4af0*/  @!UP1 UIADD3 UR9, UPT, UPT, UR7, 0x98, URZ ;  /* 0x0000009807099890 */ /* 0x000fe2000fffe0ff */
[----:B------:R-:W-:Y:S02]  /*4b00*/  LOP3.LUT R28, R28, R0, RZ, 0x3c, !PT ;  /* 0x000000001c1c7212 */ /* 0x000fe400078e3cff */
[----:B------:R-:W-:Y:S02]  /*4b10*/  SEL R29, R29, RZ, P0 ;  /* 0x000000ff1d1d7207 */ /* 0x000fe40000000000 */
[----:B------:R-:W-:Y:S01]  /*4b20*/  IMAD.U32 R9, RZ, RZ, UR8 ;  /* 0x00000008ff097e24 */ /* 0x000fe2000f8e00ff */
[----:B------:R-:W-:Y:S01]  /*4b30*/  @!P4 R2UR UR14, R8 ;  /* 0x00000000080ec2ca */ /* 0x000fe200000e0000 */
[----:B------:R-:W-:Y:S01]  /*4b40*/  @!UP1 UIADD3 UR8, UPT, UPT, UR7, 0x6400, URZ ;  /* 0x0000640007089890 */ /* 0x000fe2000fffe0ff */
[----:B------:R-:W-:Y:S02]  /*4b50*/  VOTEU.ALL UP1, P4 ;  /* 0x0000000000ff7886 */ /* 0x000fe40002020000 */
[----:B------:R-:W-:Y:S11]  /*4b60*/  @!P4 R2UR UR15, R9 ;  /* 0x00000000090fc2ca */ /* 0x000ff600000e0000 */
[----:B------:R-:W-:Y:S02]  /*4b70*/  @!UPT UIADD3 URZ, UPT, UPT, URZ, URZ, URZ ;  /* 0x000000fffffff290 */ /* 0x000fe4000fffe0ff */
[----:B------:R2:W-:Y:S01]  /*4b80*/  @!UP1 UTMALDG.3D [UR8], [UR14], desc[UR18] ;  /* 0x000012080e0095b4 */ /* 0x0005e20008011000 */
[----:B------:R2:W-:Y:S01]  /*4b90*/  @!P4 SYNCS.ARRIVE.TRANS64.RED.A0TR RZ, [UR7+0x98], R25 ;  /* 0x00009819ffffc9a7 */ /* 0x0005e20008300407 */
[----:B------:R-:W-:Y:S01]  /*4ba0*/  UPLOP3.LUT UP1, UPT, UPT, UPT, UPT, 0x80, 0x8 ;  /* 0x000000000008789c */ /* 0x000fe20003f2f070 */
[----:B------:R-:W-:Y:S01]  /*4bb0*/  SYNCS.ARRIVE.TRANS64.RED.A1T0 RZ, [UR13], RZ ;  /* 0x000000ffffff79a7 */ /* 0x000fe2000810040d */
[----:B------:R-:W-:Y:S09]  /*4bc0*/  @P3 BRA `(.L_x_82) ;  /* 0xfffffff000a03947 */ /* 0x000ff2000383ffff */
[----:B------:R-:W-:-:S04]  /*4bd0*/  SHF.L.U32 R2, R30, 0x1f, RZ ;  /* 0x0000001f1e027819 */ /* 0x000fc800000006ff */
[----:B------:R-:W1:Y:S02]  /*4be0*/  SYNCS.PHASECHK.TRANS64.TRYWAIT P0, [UR7+0xa0], R2 ;  /* 0x0000a002ff0075a7 */ /* 0x000e640008001107 */
[----:B-1----:R-:W-:Y:S05]  /*4bf0*/  @!P0 BRA `(.L_x_83) ;  /* 0x0000004000d08947 */ /* 0x002fea0003800000 */
.L_x_181:
[----:B------:R-:W3:Y:S02]  /*4c00*/  SYNCS.PHASECHK.TRANS64.TRYWAIT P0, [UR7+0xa8], R2 ;  /* 0x0000a802ff0075a7 */ /* 0x000ee40008001107 */
[----:B---3--:R-:W-:Y:S05]  /*4c10*/  @!P0 BRA `(.L_x_84) ;  /* 0x0000004000e08947 */ /* 0x008fea0003800000 */
.L_x_183:
[----:B------:R-:W3:Y:S02]  /*4c20*/  SYNCS.PHASECHK.TRANS64.TRYWAIT P0, [UR7+0xb0], R2 ;  /* 0x0000b002ff0075a7 */ /* 0x000ee40008001107 */
[----:B---3--:R-:W-:Y:S05]  /*4c30*/  @!P0 BRA `(.L_x_85) ;  /* 0x0000004000f08947 */ /* 0x008fea0003800000 */
.L_x_185:
[----:B-1----:R-:W-:-:S07]  /*4c40*/  MOV R0, UR7 ;  /* 0x0000000700007c02 */ /* 0x002fce0008000f00 */
.L_x_86:
[----:B-1----:R-:W-:-:S04]  /*4c50*/  SHF.L.U32 R2, R30, 0x1f, RZ ;  /* 0x0000001f1e027819 */ /* 0x002fc800000006ff */
[----:B------:R1:W3:Y:S03]  /*4c60*/  SYNCS.PHASECHK.TRANS64.TRYWAIT P0, [R0+URZ+0xb8], R2 ;  /* 0x0000b802000075a7 */ /* 0x0002e600080011ff */
[----:B---3--:R-:W-:Y:S05]  /*4c70*/  @!P0 NANOSLEEP.SYNCS 0x989680 ;  /* 0x009896800000895d */ /* 0x008fea0003900000 */
[----:B------:R-:W3:Y:S02]  /*4c80*/  @!P0 SYNCS.PHASECHK.TRANS64 P0, [R0+URZ+0xb8], R2 ;  /* 0x0000b802000085a7 */ /* 0x000ee400080010ff */
[----:B--23--:R-:W-:Y:S05]  /*4c90*/  @P0 EXIT ;  /* 0x000000000000094d */ /* 0x00cfea0003800000 */
[----:B------:R-:W-:Y:S05]  /*4ca0*/  BRA `(.L_x_86) ;  /* 0xfffffffc00e87947 */ /* 0x000fea000383ffff */
.L_x_71:
[----:B------:R-:W-:-:S06]  /*4cb0*/  UISETP.GE.AND UP1, UPT, UR8, 0x4, UPT ;  /* 0x000000040800788c */ /* 0x000fcc000bf26270 */
[----:B------:R-:W-:-:S13]  /*4cc0*/  PLOP3.LUT P0, PT, PT, PT, UP1, 0x80, 0x8 ;  /* 0x000000000008781c */ /* 0x000fda0003f0f018 */
[----:B------:R-:W-:Y:S05]  /*4cd0*/  @!P0 EXIT ;  /* 0x000000000000894d */ /* 0x000fea0003800000 */
[----:B------:R-:W-:Y:S01]  /*4ce0*/  BAR.SYNC.DEFER_BLOCKING 0x6, 0xa0 ;  /* 0x0182800000007b1d */ /* 0x000fe20000010000 */
[C---:B------:R-:W-:Y:S01]  /*4cf0*/  IMAD.SHL.U32 R4, R77.reuse, 0x20, RZ ;  /* 0x000000204d047824 */ /* 0x040fe200078e00ff */
[C---:B------:R-:W-:Y:S01]  /*4d00*/  R2P PR, R77.reuse, 0x6 ;  /* 0x000000064d007804 */ /* 0x040fe20000000000 */
[C---:B------:R-:W-:Y:S01]  /*4d10*/  IMAD.SHL.U32 R68, R77.reuse, 0x4, RZ ;  /* 0x000000044d447824 */ /* 0x040fe200078e00ff */
[----:B------:R-:W-:Y:S01]  /*4d20*/  CS2R R72, SRZ ;  /* 0x0000000000487805 */ /* 0x000fe2000001ff00 */
[C---:B------:R-:W-:Y:S01]  /*4d30*/  IMAD.U32 R32, R77.reuse, 0x10000, RZ ;  /* 0x000100004d207824 */ /* 0x040fe200078e00ff */
[----:B------:R-:W-:Y:S02]  /*4d40*/  UMOV UR48, 0x400 ;  /* 0x0000040000307882 */ /* 0x000fe40000000000 */
[----:B------:R-:W1:Y:S01]  /*4d50*/  LDC R67, c[0x0][0x370] ;  /* 0x0000dc00ff437b82 */ /* 0x000e620000000800 */
[----:B------:R-:W-:Y:S01]  /*4d60*/  ULEA UR48, UR37, UR48, 0x18 ;  /* 0x0000003025307291 */ /* 0x000fe2000f8ec0ff */
[C---:B------:R-:W-:Y:S01]  /*4d70*/  LOP3.LUT R3, R4.reuse, 0xe0, RZ, 0xc0, !PT ;  /* 0x000000e004037812 */ /* 0x040fe200078ec0ff */
[----:B------:R-:W-:Y:S01]  /*4d80*/  IMAD.SHL.U32 R2, R77, 0x10, RZ ;  /* 0x000000104d027824 */ /* 0x000fe200078e00ff */
[----:B------:R-:W-:Y:S01]  /*4d90*/  LOP3.LUT R4, R4, 0x100, RZ, 0xc0, !PT ;  /* 0x0000010004047812 */ /* 0x000fe200078ec0ff */
[----:B------:R-:W-:Y:S01]  /*4da0*/  UIADD3 UR4, UPT, UPT, UR48, 0x400, URZ ;  /* 0x0000040030047890 */ /* 0x000fe2000fffe0ff */
[----:B------:R-:W-:Y:S01]  /*4db0*/  LOP3.LUT R68, R3, 0x1c, R68, 0xf8, !PT ;  /* 0x0000001c03447812 */ /* 0x000fe200078ef844 */
[----:B------:R-:W-:Y:S01]  /*4dc0*/  IMAD.MOV.U32 R76, RZ, RZ, 0x10 ;  /* 0x00000010ff4c7424 */ /* 0x000fe200078e00ff */
[----:B------:R-:W2:Y:S01]  /*4dd0*/  LDC R28, c[0x0][0xb0c] ;  /* 0x0002c300ff1c7b82 */ /* 0x000ea20000000800 */
[----:B------:R-:W-:Y:S01]  /*4de0*/  SHF.R.U32.HI R3, RZ, 0x2, R77 ;  /* 0x00000002ff037819 */ /* 0x000fe2000001164d */
[----:B------:R-:W-:Y:S01]  /*4df0*/  IMAD.MOV.U32 R75, RZ, RZ, 0x20 ;  /* 0x00000020ff4b7424 */ /* 0x000fe200078e00ff */
[----:B------:R-:W-:Y:S01]  /*4e00*/  LOP3.LUT R32, R32, 0x600000, RZ, 0xc0, !PT ;  /* 0x0060000020207812 */ /* 0x000fe200078ec0ff */
[----:B------:R-:W-:Y:S01]  /*4e10*/  IMAD.MOV.U32 R74, RZ, RZ, 0x1 ;  /* 0x00000001ff4a7424 */ /* 0x000fe200078e00ff */
[----:B------:R-:W-:Y:S01]  /*4e20*/  LOP3.LUT R2, R4, 0x600, R2, 0xf8, !PT ;  /* 0x0000060004027812 */ /* 0x000fe200078ef802 */
[----:B------:R-:W-:Y:S01]  /*4e30*/  IMAD.MOV.U32 R31, RZ, RZ, RZ ;  /* 0x000000ffff1f7224 */ /* 0x000fe200078e00ff */
[----:B------:R-:W-:Y:S01]  /*4e40*/  LOP3.LUT R68, R68, 0x4, R3, 0x78, !PT ;  /* 0x0000000444447812 */ /* 0x000fe200078e7803 */
[----:B------:R-:W4:Y:S01]  /*4e50*/  LDC R65, c[0x0][0xb20] ;  /* 0x0002c800ff417b82 */ /* 0x000f220000000800 */
[----:B------:R-:W3:Y:S01]  /*4e60*/  LDS R0, [UR48+0x180] ;  /* 0x00018030ff007984 */ /* 0x000ee20008000800 */
[----:B------:R-:W-:Y:S01]  /*4e70*/  LOP3.LUT R77, R77, 0x60, RZ, 0xc0, !PT ;  /* 0x000000604d4d7812 */ /* 0x000fe200078ec0ff */
[----:B------:R-:W-:Y:S01]  /*4e80*/  IMAD.MOV.U32 R80, RZ, RZ, RZ ;  /* 0x000000ffff507224 */ /* 0x000fe200078e00ff */
[----:B------:R-:W-:Y:S01]  /*4e90*/  LOP3.LUT R68, R2, R68, RZ, 0xfc, !PT ;  /* 0x0000004402447212 */ /* 0x000fe200078efcff */
[----:B------:R-:W-:Y:S01]  /*4ea0*/  IMAD.U32 R70, RZ, RZ, UR4 ;  /* 0x00000004ff467e24 */ /* 0x000fe2000f8e00ff */
[----:B------:R-:W-:Y:S01]  /*4eb0*/  SEL R76, R76, 0xfffffff0, !P2 ;  /* 0xfffffff04c4c7807 */ /* 0x000fe20005000000 */
[----:B------:R-:W1:Y:S01]  /*4ec0*/  LDCU.64 UR52, c[0x0][0x348] ;  /* 0x00006900ff3477ac */ /* 0x000e620008000a00 */
[----:B------:R-:W1:Y:S01]  /*4ed0*/  LDC R27, c[0x0][0xb30] ;  /* 0x0002cc00ff1b7b82 */ /* 0x000e620000000800 */
[----:B------:R-:W-:Y:S01]  /*4ee0*/  SEL R75, R75, 0xffffffe0, !P1 ;  /* 0xffffffe04b4b7807 */ /* 0x000fe20004800000 */
[----:B------:R-:W1:Y:S01]  /*4ef0*/  LDCU.64 UR38, c[0x0][0x888] ;  /* 0x00011100ff2677ac */ /* 0x000e620008000a00 */
[----:B------:R-:W1:Y:S05]  /*4f00*/  LDCU.64 UR44, c[0x0][0x890] ;  /* 0x00011200ff2c77ac */ /* 0x000e6a0008000a00 */
[----:B------:R-:W1:Y:S01]  /*4f10*/  LDC.64 R60, c[0x0][0xb10] ;  /* 0x0002c400ff3c7b82 */ /* 0x000e620000000a00 */
[----:B------:R-:W-:Y:S01]  /*4f20*/  UMOV UR49, URZ ;  /* 0x000000ff00317c82 */ /* 0x000fe20008000000 */
[----:B------:R-:W-:-:S06]  /*4f30*/  UMOV UR51, URZ ;  /* 0x000000ff00337c82 */ /* 0x000fcc0008000000 */
[----:B------:R-:W1:Y:S08]  /*4f40*/  LDC.64 R24, c[0x0][0xb18] ;  /* 0x0002c600ff187b82 */ /* 0x000e700000000a00 */
[----:B------:R-:W1:Y:S08]  /*4f50*/  LDC.64 R22, c[0x0][0xb28] ;  /* 0x0002ca00ff167b82 */ /* 0x000e700000000a00 */
[----:B------:R-:W1:Y:S01]  /*4f60*/  LDC.64 R58, c[0x0][0x8b0] ;  /* 0x00022c00ff3a7b82 */ /* 0x000e620000000a00 */
[----:B---3--:R-:W-:-:S07]  /*4f70*/  IMAD.IADD R32, R0, 0x1, R32 ;  /* 0x0000000100207824 */ /* 0x008fce00078e0220 */
[----:B------:R-:W3:Y:S08]  /*4f80*/  LDC.64 R56, c[0x0][0x8a8] ;  /* 0x00022a00ff387b82 */ /* 0x000ef00000000a00 */
[----:B--2-4-:R-:W1:Y:S02]  /*4f90*/  LDC R66, c[0x0][0x374] ;  /* 0x0000dd00ff427b82 */ /* 0x014e640000000800 */
.L_x_130:
[----:B------:R-:W-:Y:S02]  /*4fa0*/  LEA R0, R80, UR48, 0x3 ;  /* 0x0000003050007c11 */ /* 0x000fe4000f8e18ff */
[----:B------:R-:W-:Y:S02]  /*4fb0*/  SHF.L.U32 R2, R72, 0x1f, RZ ;  /* 0x0000001f48027819 */ /* 0x000fe400000006ff */
[----:B------:R-:W-:Y:S02]  /*4fc0*/  LEA R16, R80, UR48, 0x4 ;  /* 0x0000003050107c11 */ /* 0x000fe4000f8e20ff */
[----:B------:R-:W2:Y:S02]  /*4fd0*/  SYNCS.PHASECHK.TRANS64.TRYWAIT P0, [R0+URZ+0xd0], R2 ;  /* 0x0000d002000075a7 */ /* 0x000ea400080011ff */
[----:B--2---:R-:W-:Y:S05]  /*4fe0*/  @!P0 BRA `(.L_x_87) ;  /* 0x00000040001c8947 */ /* 0x004fea0003800000 */
.L_x_186:
[----:B------:R-:W4:Y:S01]  /*4ff0*/  LDC.64 R10, c[0x0][0xb10] ;  /* 0x0002c400ff0a7b82 */ /* 0x000f220000000a00 */
[----:B------:R-:W3:Y:S01]  /*5000*/  LDS.128 R16, [R16+0x160] ;  /* 0x0001600010107984 */ /* 0x000ee20000000c00 */
[----:B-1----:R-:W-:Y:S01]  /*5010*/  ISETP.NE.AND P1, PT, R27, 0x1, PT ;  /* 0x000000011b00780c */ /* 0x002fe20003f25270 */
[----:B--2---:R-:W-:Y:S01]  /*5020*/  VIADD R0, R0, 0xe0 ;  /* 0x000000e000007836 */ /* 0x004fe20000000000 */
[----:B------:R-:W-:Y:S04]  /*5030*/  ISETP.GE.AND P0, PT, R26, 0x1, PT ;  /* 0x000000011a00780c */ /* 0x000fe80003f06270 */
[----:B------:R-:W1:Y:S01]  /*5040*/  LDC.64 R8, c[0x0][0xb18] ;  /* 0x0002c600ff087b82 */ /* 0x000e620000000a00 */
[----:B------:R-:W-:Y:S01]  /*5050*/  PRMT R0, RZ, 0x654, R0 ;  /* 0x00000654ff007816 */ /* 0x000fe20000000000 */
[----:B------:R-:W-:Y:S01]  /*5060*/  @!PT LDS RZ, [RZ] ;  /* 0x00000000fffff984 */ /* 0x000fe20000000800 */
[----:B------:R-:W-:Y:S01]  /*5070*/  @!PT LDS RZ, [RZ] ;  /* 0x00000000fffff984 */ /* 0x000fe20000000800 */
[----:B------:R-:W-:Y:S01]  /*5080*/  @!PT LDS RZ, [RZ] ;  /* 0x00000000fffff984 */ /* 0x000fe20000000800 */
[----:B------:R-:W-:Y:S01]  /*5090*/  @!PT LDS RZ, [RZ] ;  /* 0x00000000fffff984 */ /* 0x000fe20000000800 */
[----:B------:R2:W-:Y:S06]  /*50a0*/  MEMBAR.ALL.CTA ;  /* 0x0000000000007992 */ /* 0x0005ec0000008000 */
[----:B--2---:R-:W2:Y:S01]  /*50b0*/  FENCE.VIEW.ASYNC.S ;  /* 0x00000000000073c6 */ /* 0x004ea20000000000 */
[----:B------:R-:W1:Y:S08]  /*50c0*/  @!P1 LDC R12, c[0x0][0xb20] ;  /* 0x0002c800ff0c9b82 */ /* 0x000e700000000800 */
[----:B------:R-:W1:Y:S01]  /*50d0*/  @!P1 LDC R7, c[0x0][0xb0c] ;  /* 0x0002c300ff079b82 */ /* 0x000e620000000800 */
[----:B--2---:R2:W-:Y:S01]  /*50e0*/  SYNCS.ARRIVE.TRANS64.RED.A1T0 RZ, [R0+URZ], RZ ;  /* 0x000000ff00ff79a7 */ /* 0x0045e200081004ff */
[----:B---3--:R-:W-:Y:S04]  /*50f0*/  LOP3.LUT P4, RZ, R18, 0x1, RZ, 0xc0, !PT ;  /* 0x0000000112ff7812 */ /* 0x008fe8000788c0ff */
[----:B------:R-:W-:Y:S09]  /*5100*/  P2R R78, PR, RZ, 0x10 ;  /* 0x00000010ff4e7803 */ /* 0x000ff20000000000 */
[----:B------:R-:W-:Y:S02]  /*5110*/  @P4 MOV R30, R16 ;  /* 0x00000010001e4202 */ /* 0x000fe40000000f00 */
[----:B------:R-:W-:Y:S01]  /*5120*/  @P4 LOP3.LUT R29, R17, 0xffff, RZ, 0xc0, !PT ;  /* 0x0000ffff111d4812 */ /* 0x000fe200078ec0ff */
[----:B--2-4-:R-:W-:Y:S06]  /*5130*/  @!P0 BRA `(.L_x_88) ;  /* 0x0000000000a48947 */ /* 0x014fec0003800000 */
[----:B------:R-:W-:Y:S01]  /*5140*/  IMAD.HI.U32 R0, R66, R25, RZ ;  /* 0x0000001942007227 */ /* 0x000fe200078e00ff */
[----:B------:R-:W-:Y:S02]  /*5150*/  ISETP.NE.AND P0, PT, R24, 0x1, PT ;  /* 0x000000011800780c */ /* 0x000fe40003f05270 */
[----:B------:R-:W-:Y:S01]  /*5160*/  ISETP.NE.AND P2, PT, R26, 0x1, PT ;  /* 0x000000011a00780c */ /* 0x000fe20003f45270 */
[----:B------:R-:W-:Y:S01]  /*5170*/  IMAD.HI.U32 R4, R67, R60, RZ ;  /* 0x0000003c43047227 */ /* 0x000fe200078e00ff */
[----:B------:R-:W-:Y:S02]  /*5180*/  SHF.R.U32.HI R0, RZ, R65, R0 ;  /* 0x00000041ff007219 */ /* 0x000fe40000011600 */
[----:B------:R-:W-:Y:S01]  /*5190*/  ISETP.NE.AND P3, PT, R28, 0x1, PT ;  /* 0x000000011c00780c */ /* 0x000fe20003f65270 */
[----:B------:R-:W-:Y:S01]  /*51a0*/  IMAD.HI.U32 R6, R29, R25, RZ ;  /* 0x000000191d067227 */ /* 0x000fe200078e00ff */
[-C--:B------:R-:W-:Y:S02]  /*51b0*/  SHF.R.U32.HI R4, RZ, R61.reuse, R4 ;  /* 0x0000003dff047219 */ /* 0x080fe40000011604 */
[----:B------:R-:W-:Y:S01]  /*51c0*/  SEL R0, R66, R0, !P0 ;  /* 0x0000000042007207 */ /* 0x000fe20004000000 */
[----:B------:R-:W-:Y:S01]  /*51d0*/  IMAD.HI.U32 R5, R30, R60, RZ ;  /* 0x0000003c1e057227 */ /* 0x000fe200078e00ff */
[----:B------:R-:W-:Y:S03]  /*51e0*/  SEL R4, R67, R4, !P3 ;  /* 0x0000000443047207 */ /* 0x000fe60005800000 */
[-C--:B------:R-:W-:Y:S01]  /*51f0*/  IMAD.HI.U32 R3, R0, R22.reuse, RZ ;  /* 0x0000001600037227 */ /* 0x080fe200078e00ff */
[----:B------:R-:W-:Y:S03]  /*5200*/  SHF.R.U32.HI R5, RZ, R61, R5 ;  /* 0x0000003dff057219 */ /* 0x000fe60000011605 */
[----:B------:R-:W-:Y:S01]  /*5210*/  IMAD.HI.U32 R2, R4, R22, RZ ;  /* 0x0000001604027227 */ /* 0x000fe200078e00ff */
[----:B------:R-:W-:Y:S02]  /*5220*/  @P2 SHF.R.U32.HI R0, RZ, R23, R3 ;  /* 0x00000017ff002219 */ /* 0x000fe40000011603 */
[----:B------:R-:W-:Y:S02]  /*5230*/  SHF.R.U32.HI R3, RZ, R65, R6 ;  /* 0x00000041ff037219 */ /* 0x000fe40000011606 */
[----:B------:R-:W-:Y:S01]  /*5240*/  @P2 SHF.R.U32.HI R4, RZ, R23, R2 ;  /* 0x00000017ff042219 */ /* 0x000fe20000011602 */
[----:B------:R-:W-:Y:S01]  /*5250*/  IMAD R0, R26, R0, RZ ;  /* 0x000000001a007224 */ /* 0x000fe200078e02ff */
[----:B------:R-:W-:Y:S02]  /*5260*/  SEL R3, R29, R3, !P0 ;  /* 0x000000031d037207 */ /* 0x000fe40004000000 */
[----:B------:R-:W-:Y:S01]  /*5270*/  SEL R2, R30, R5, !P3 ;  /* 0x000000051e027207 */ /* 0x000fe20005800000 */
[----:B------:R-:W-:Y:S01]  /*5280*/  IMAD R5, R26, R4, RZ ;  /* 0x000000041a057224 */ /* 0x000fe200078e02ff */
[C---:B------:R-:W-:Y:S01]  /*5290*/  ISETP.GE.AND P0, PT, R3.reuse, R0, PT ;  /* 0x000000000300720c */ /* 0x040fe20003f06270 */
[C---:B------:R-:W-:Y:S03]  /*52a0*/  IMAD.HI.U32 R0, R3.reuse, R22, RZ ;  /* 0x0000001603007227 */ /* 0x040fe600078e00ff */
[C---:B------:R-:W-:Y:S02]  /*52b0*/  ISETP.GE.OR P0, PT, R2.reuse, R5, P0 ;  /* 0x000000050200720c */ /* 0x040fe40000706670 */
[----:B------:R-:W-:Y:S04]  /*52c0*/  SHF.R.U32.HI R0, RZ, R23, R0 ;  /* 0x00000017ff007219 */ /* 0x000fe80000011600 */
[C---:B------:R-:W-:Y:S05]  /*52d0*/  SEL R6, R3.reuse, R0, !P2 ;  /* 0x0000000003067207 */ /* 0x040fea0005000000 */
        /* <DEDUP_REMOVED lines=14> */
[----:B------:R-:W-:Y:S07]  /*53c0*/  IMAD R29, R3, R24, R29 ;  /* 0x00000018031d7224 */ /* 0x000fee00078e021d */
.L_x_88:
[----:B-1----:R-:W-:Y:S01]  /*53d0*/  @!P1 ISETP.NE.AND P0, PT, R8, 0x1, PT ;  /* 0x000000010800980c */ /* 0x002fe20003f05270 */
[----:B------:R-:W-:Y:S01]  /*53e0*/  @!P1 IMAD.HI.U32 R2, R29, R9, RZ ;  /* 0x000000091d029227 */ /* 0x000fe200078e00ff */
[----:B------:R-:W-:Y:S01]  /*53f0*/  R2UR UR42, R15 ;  /* 0x000000000f2a72ca */ /* 0x000fe200000e0000 */
[----:B------:R-:W-:Y:S01]  /*5400*/  BSSY.RECONVERGENT B6, `(.L_x_89) ;  /* 0x0000031000067945 */ /* 0x000fe20003800200 */
[----:B------:R-:W-:Y:S01]  /*5410*/  R2UR UR41, R14 ;  /* 0x000000000e2972ca */ /* 0x000fe200000e0000 */
[----:B------:R-:W-:Y:S01]  /*5420*/  @!P1 IMAD.HI.U32 R0, R30, R10, RZ ;  /* 0x0000000a1e009227 */ /* 0x000fe200078e00ff */
[----:B------:R-:W-:Y:S02]  /*5430*/  @!P1 SHF.R.U32.HI R2, RZ, R12, R2 ;  /* 0x0000000cff029219 */ /* 0x000fe40000011602 */
[----:B------:R-:W-:Y:S01]  /*5440*/  @!P1 ISETP.NE.AND P2, PT, R7, 0x1, PT ;  /* 0x000000010700980c */ /* 0x000fe20003f45270 */
[----:B------:R-:W-:Y:S01]  /*5450*/  VIADD R80, R80, 0x1 ;  /* 0x0000000150507836 */ /* 0x000fe20000000000 */
[----:B------:R-:W-:Y:S02]  /*5460*/  @!P1 SEL R2, R29, R2, !P0 ;  /* 0x000000021d029207 */ /* 0x000fe40004000000 */
[----:B------:R-:W-:Y:S02]  /*5470*/  @!P1 SHF.R.U32.HI R0, RZ, R11, R0 ;  /* 0x0000000bff009219 */ /* 0x000fe40000011600 */
[----:B------:R-:W-:Y:S01]  /*5480*/  LOP3.LUT P0, RZ, R70, 0x3f0, RZ, 0xc0, !PT ;  /* 0x000003f046ff7812 */ /* 0x000fe2000780c0ff */
[----:B------:R-:W-:Y:S01]  /*5490*/  USHF.L.U32 UR42, UR42, 0x6, URZ ;  /* 0x000000062a2a7899 */ /* 0x000fe200080006ff */
[----:B------:R-:W-:Y:S01]  /*54a0*/  @!P1 SEL R3, R30, R0, !P2 ;  /* 0x000000001e039207 */ /* 0x000fe20005000000 */
[----:B------:R-:W-:Y:S01]  /*54b0*/  USHF.L.U32 UR41, UR41, 0x7, URZ ;  /* 0x0000000729297899 */ /* 0x000fe200080006ff */
[----:B------:R-:W-:Y:S03]  /*54c0*/  @P4 SHF.R.U32.HI R71, RZ, 0x10, R17 ;  /* 0x00000010ff474819 */ /* 0x000fe60000011611 */
[----:B------:R-:W-:Y:S02]  /*54d0*/  @!P1 IMAD.IADD R0, R2, 0x1, -R3 ;  /* 0x0000000102009824 */ /* 0x000fe400078e0a03 */
[----:B------:R-:W-:Y:S02]  /*54e0*/  @!P1 IMAD.IADD R2, R3, 0x1, -R2 ;  /* 0x0000000103029824 */ /* 0x000fe400078e0a02 */
[----:B------:R-:W-:Y:S02]  /*54f0*/  @!P1 IMAD R30, R0, R7, R30 ;  /* 0x00000007001e9224 */ /* 0x000fe400078e021e */
[----:B------:R-:W-:Y:S01]  /*5500*/  @!P1 IMAD R29, R2, R8, R29 ;  /* 0x00000008021d9224 */ /* 0x000fe200078e021d */
[----:B------:R-:W-:Y:S06]  /*5510*/  @!P0 BRA `(.L_x_90) ;  /* 0x00000000007c8947 */ /* 0x000fec0003800000 */
[----:B------:R-:W1:Y:S01]  /*5520*/  LDCU.64 UR8, c[0x4][0x80] ;  /* 0x01001000ff0877ac */ /* 0x000e620008000a00 */
[----:B------:R-:W-:Y:S01]  /*5530*/  MOV R2, 0x0 ;  /* 0x0000000000027802 */ /* 0x000fe20000000f00 */
[----:B------:R-:W-:Y:S02]  /*5540*/  HFMA2 R12, -RZ, RZ, 0, 5.9604644775390625e-08 ;  /* 0x00000001ff0c7431 */ /* 0x000fe400000001ff */
[----:B------:R-:W-:Y:S01]  /*5550*/  IMAD.MOV.U32 R8, RZ, RZ, 0x70 ;  /* 0x00000070ff087424 */ /* 0x000fe200078e00ff */
[----:B------:R2:W3:Y:S01]  /*5560*/  LDC.64 R14, c[0x4][R2] ;  /* 0x01000000020e7b82 */ /* 0x0004e20000000a00 */
[----:B------:R-:W4:Y:S01]  /*5570*/  LDCU.64 UR6, c[0x4][0x88] ;  /* 0x01001100ff0677ac */ /* 0x000f220008000a00 */
[----:B------:R-:W-:Y:S01]  /*5580*/  IMAD.MOV.U32 R13, RZ, RZ, RZ ;  /* 0x000000ffff0d7224 */ /* 0x000fe200078e00ff */
[----:B------:R-:W2:Y:S01]  /*5590*/  LDCU.64 UR4, c[0x4][0x8] ;  /* 0x01000100ff0477ac */ /* 0x000ea20008000a00 */
[----:B-1----:R-:W-:Y:S01]  /*55a0*/  MOV R5, UR9 ;  /* 0x0000000900057c02 */ /* 0x002fe20008000f00 */
[----:B------:R-:W-:Y:S01]  /*55b0*/  IMAD.U32 R4, RZ, RZ, UR8 ;  /* 0x00000008ff047e24 */ /* 0x000fe2000f8e00ff */
[----:B----4-:R-:W-:Y:S01]  /*55c0*/  MOV R7, UR7 ;  /* 0x0000000700077c02 */ /* 0x010fe20008000f00 */
[----:B------:R-:W-:Y:S01]  /*55d0*/  IMAD.U32 R6, RZ, RZ, UR6 ;  /* 0x00000006ff067e24 */ /* 0x000fe2000f8e00ff */
[----:B--2---:R-:W-:Y:S01]  /*55e0*/  MOV R11, UR5 ;  /* 0x00000005000b7c02 */ /* 0x004fe20008000f00 */
[----:B------:R-:W-:Y:S02]  /*55f0*/  IMAD.U32 R10, RZ, RZ, UR4 ;  /* 0x00000004ff0a7e24 */ /* 0x000fe4000f8e00ff */
[----:B------:R-:W-:Y:S07]  /*5600*/  LEPC R20, `(.L_x_91) ;  /* 0x000000001014794e */ /* 0x000fee0000000000 */
[----:B---3-5:R-:W-:Y:S05]  /*5610*/  CALL.ABS.NOINC R14 ;  /* 0x000000000e007343 */ /* 0x028fea0003c00000 */
.L_x_91:
[----:B------:R-:W1:Y:S01]  /*5620*/  LDCU.64 UR8, c[0x4][0x80] ;  /* 0x01001000ff0877ac */ /* 0x000e620008000a00 */
[----:B------:R-:W2:Y:S01]  /*5630*/  LDC.64 R2, c[0x4][R2] ;  /* 0x0100000002027b82 */ /* 0x000ea20000000a00 */
[----:B------:R-:W-:Y:S02]  /*5640*/  HFMA2 R12, -RZ, RZ, 0, 5.9604644775390625e-08 ;  /* 0x00000001ff0c7431 */ /* 0x000fe400000001ff */
[----:B------:R-:W-:Y:S02]  /*5650*/  IMAD.MOV.U32 R8, RZ, RZ, 0x70 ;  /* 0x00000070ff087424 */ /* 0x000fe400078e00ff */
[----:B------:R-:W-:Y:S01]  /*5660*/  IMAD.MOV.U32 R13, RZ, RZ, RZ ;  /* 0x000000ffff0d7224 */ /* 0x000fe200078e00ff */
[----:B------:R-:W3:Y:S01]  /*5670*/  LDCU.64 UR6, c[0x4][0x88] ;  /* 0x01001100ff0677ac */ /* 0x000ee20008000a00 */
[----:B------:R-:W4:Y:S01]  /*5680*/  LDCU.64 UR4, c[0x4][0x8] ;  /* 0x01000100ff0477ac */ /* 0x000f220008000a00 */
[----:B-1----:R-:W-:Y:S02]  /*5690*/  MOV R4, UR8 ;  /* 0x0000000800047c02 */ /* 0x002fe40008000f00 */
[----:B------:R-:W-:Y:S02]  /*56a0*/  MOV R5, UR9 ;  /* 0x0000000900057c02 */ /* 0x000fe40008000f00 */
[----:B---3--:R-:W-:Y:S01]  /*56b0*/  MOV R7, UR7 ;  /* 0x0000000700077c02 */ /* 0x008fe20008000f00 */
[----:B------:R-:W-:Y:S01]  /*56c0*/  IMAD.U32 R6, RZ, RZ, UR6 ;  /* 0x00000006ff067e24 */ /* 0x000fe2000f8e00ff */
[----:B----4-:R-:W-:Y:S01]  /*56d0*/  MOV R11, UR5 ;  /* 0x00000005000b7c02 */ /* 0x010fe20008000f00 */
[----:B------:R-:W-:Y:S02]  /*56e0*/  IMAD.U32 R10, RZ, RZ, UR4 ;  /* 0x00000004ff0a7e24 */ /* 0x000fe4000f8e00ff */
[----:B------:R-:W-:Y:S07]  /*56f0*/  LEPC R20, `(.L_x_90) ;  /* 0x000000001014794e */ /* 0x000fee0000000000 */
[----:B--2---:R-:W-:Y:S05]  /*5700*/  CALL.ABS.NOINC R2 ;  /* 0x0000000002007343 */ /* 0x004fea0003c00000 */
.L_x_90:
[----:B------:R-:W-:Y:S05]  /*5710*/  BSYNC.RECONVERGENT B6 ;  /* 0x0000000000067941 */ /* 0x000fea0003800200 */
.L_x_89:
[----:B------:R-:W-:Y:S01]  /*5720*/  ISETP.NE.U32.AND P4, PT, R58, RZ, PT ;  /* 0x000000ff3a00720c */ /* 0x000fe20003f85070 */
[----:B------:R-:W-:Y:S01]  /*5730*/  UISETP.NE.AND UP2, UPT, UR50, URZ, UPT ;  /* 0x000000ff3200728c */ /* 0x000fe2000bf45270 */
[----:B------:R-:W-:Y:S01]  /*5740*/  ISETP.NE.U32.AND P2, PT, RZ, UR38, PT ;  /* 0x00000026ff007c0c */ /* 0x000fe2000bf45070 */
[----:B------:R-:W-:Y:S01]  /*5750*/  UISETP.NE.U32.AND UP1, UPT, UR44, URZ, UPT ;  /* 0x000000ff2c00728c */ /* 0x000fe2000bf25070 */
[----:B------:R-:W-:Y:S01]  /*5760*/  ISETP.NE.AND.EX P4, PT, R59, RZ, PT, P4 ;  /* 0x000000ff3b00720c */ /* 0x000fe20003f85340 */
[----:B------:R-:W-:Y:S01]  /*5770*/  UPLOP3.LUT UP0, UPT, UPT, UPT, UPT, 0x40, 0x4 ;  /* 0x000000000004789c */ /* 0x000fe20003f0e870 */
[----:B------:R-:W-:Y:S01]  /*5780*/  ISETP.NE.AND.EX P2, PT, RZ, UR39, PT, P2 ;  /* 0x00000027ff007c0c */ /* 0x000fe2000bf45320 */
[----:B------:R-:W-:Y:S01]  /*5790*/  UISETP.NE.AND.EX UP1, UPT, UR45, URZ, UPT, UP1 ;  /* 0x000000ff2d00728c */ /* 0x000fe2000bf25310 */
[----:B------:R-:W-:Y:S04]  /*57a0*/  PLOP3.LUT P1, PT, PT, PT, UP2, 0x80, 0x8 ;  /* 0x000000000008781c */ /* 0x000fe80003f2f028 */
[----:B------:R-:W-:Y:S06]  /*57b0*/  @UP2 UPLOP3.LUT UP0, UPT, UPT, UPT, UP1, 0x80, 0x8 ;  /* 0x000000000008289c */ /* 0x000fec0003f0f010 */
[----:B------:R-:W-:Y:S01]  /*57c0*/  PLOP3.LUT P0, PT, PT, PT, UP0, 0x80, 0x8 ;  /* 0x000000000008781c */ /* 0x000fe20003f0f008 */
[----:B------:R-:W-:Y:S01]  /*57d0*/  @!UPT UIADD3 URZ, UPT, UPT, URZ, URZ, URZ ;  /* 0x000000fffffff290 */ /* 0x000fe2000fffe0ff */
[----:B------:R-:W-:Y:S11]  /*57e0*/  BRA.U !UP1, `(.L_x_92) ;  /* 0x0000000109387547 */ /* 0x000ff6000b800000 */
[----:B------:R-:W-:Y:S01]  /*57f0*/  UISETP.NE.U32.AND UP0, UPT, UR38, URZ, UPT ;  /* 0x000000ff2600728c */ /* 0x000fe2000bf05070 */
[----:B------:R-:W-:Y:S02]  /*5800*/  HFMA2 R0, -RZ, RZ, 0, 5.9604644775390625e-08 ;  /* 0x00000001ff007431 */ /* 0x000fe400000001ff */
[----:B------:R-:W-:Y:S01]  /*5810*/  IMAD.MOV.U32 R64, RZ, RZ, 0x1 ;  /* 0x00000001ff407424 */ /* 0x000fe200078e00ff */
[----:B------:R-:W-:Y:S06]  /*5820*/  UISETP.NE.AND.EX UP0, UPT, UR39, URZ, UPT, UP0 ;  /* 0x000000ff2700728c */ /* 0x000fec000bf05300 */
[----:B------:R-:W-:Y:S05]  /*5830*/  PLOP3.LUT P3, PT, PT, PT, UP0, 0x80, 0x8 ;  /* 0x000000000008781c */ /* 0x000fea0003f6f008 */
[----:B------:R-:W1:Y:S01]  /*5840*/  @UP0 LDCU.64 UR6, c[0x0][0x888] ;  /* 0x00011100ff0607ac */ /* 0x000e620008000a00 */
[----:B------:R-:W-:Y:S07]  /*5850*/  @UP0 UIMAD UR4, UR36, UR44, URZ ;  /* 0x0000002c240402a4 */ /* 0x000fee000f8e02ff */
[----:B------:R-:W-:Y:S01]  /*5860*/  @!P3 PRMT R64, R0, 0x7610, R64 ;  /* 0x000076100040b816 */ /* 0x000fe20000000040 */
[----:B-1----:R-:W-:Y:S03]  /*5870*/  @UP0 UIMAD.WIDE UR6, UR4, 0x4, UR6 ;  /* 0x00000004040608a5 */ /* 0x002fe6000f8e0206 */
[----:B------:R-:W1:Y:S03]  /*5880*/  @!UP0 LDCU UR4, c[0x0][0x880] ;  /* 0x00011000ff0487ac */ /* 0x000e660008000800 */
[----:B------:R-:W-:Y:S01]  /*5890*/  IMAD.U32 R2, RZ, RZ, UR6 ;  /* 0x00000006ff027e24 */ /* 0x000fe2000f8e00ff */
[----:B------:R-:W-:Y:S05]  /*58a0*/  MOV R3, UR7 ;  /* 0x0000000700037c02 */ /* 0x000fea0008000f00 */
[----:B-----5:R2:W5:Y:S02]  /*58b0*/  @P3 LDG.E R35, desc[UR46][R2.64] ;  /* 0x0000002e02233981 */ /* 0x020564000c1e1900 */
[----:B-12---:R-:W-:Y:S02]  /*58c0*/  @!P3 IMAD.U32 R35, RZ, RZ, UR4 ;  /* 0x00000004ff23be24 */ /* 0x006fe4000f8e00ff */
.L_x_92:
[----:B------:R-:W-:Y:S05]  /*58d0*/  @!P4 BRA `(.L_x_93) ;  /* 0x000000000020c947 */ /* 0x000fea0003800000 */
[----:B------:R-:W-:Y:S04]  /*58e0*/  ISETP.NE.U32.AND P3, PT, R56, RZ, PT ;  /* 0x000000ff3800720c */ /* 0x000fe80003f65070 */
[----:B------:R-:W-:Y:S11]  /*58f0*/  ISETP.NE.AND.EX P3, PT, R57, RZ, PT, P3 ;  /* 0x000000ff3900720c */ /* 0x000ff60003f65330 */
[----:B------:R-:W-:Y:S02]  /*5900*/  @!UPT UIADD3 URZ, UPT, UPT, URZ, URZ, URZ ;  /* 0x000000fffffff290 */ /* 0x000fe4000fffe0ff */
[----:B------:R-:W1:Y:S01]  /*5910*/  @P3 LDC.64 R2, c[0x0][0x8a8] ;  /* 0x00022a00ff023b82 */ /* 0x000e620000000a00 */
[----:B------:R-:W-:Y:S04]  /*5920*/  @P3 IMAD R0, R58, UR36, RZ ;  /* 0x000000243a003c24 */ /* 0x000fe8000f8e02ff */
[----:B-1----:R-:W-:Y:S05]  /*5930*/  @P3 IMAD.WIDE R2, R0, 0x4, R2 ;  /* 0x0000000400023825 */ /* 0x002fea00078e0202 */
[----:B-----5:R1:W5:Y:S02]  /*5940*/  @P3 LDG.E R33, desc[UR46][R2.64] ;  /* 0x0000002e02213981 */ /* 0x020364000c1e1900 */
[----:B-1----:R-:W2:Y:S02]  /*5950*/  @!P3 LDC R33, c[0x0][0x8a0] ;  /* 0x00022800ff21bb82 */ /* 0x002ea40000000800 */
.L_x_93:
[----:B-----5:R-:W-:Y:S01]  /*5960*/  FSETP.NEU.AND P3, PT, R35, RZ, PT ;  /* 0x000000ff2300720b */ /* 0x020fe20003f6d000 */
[----:B------:R-:W-:Y:S01]  /*5970*/  IMAD.SHL.U32 R88, R68, 0x4, RZ ;  /* 0x0000000444587824 */ /* 0x000fe200078e00ff */
[----:B------:R-:W-:Y:S01]  /*5980*/  SEL R4, RZ, 0xffffffff, P2 ;  /* 0xffffffffff047807 */ /* 0x000fe20001000000 */
[----:B------:R-:W-:Y:S01]  /*5990*/  BSSY B1, `(.L_x_94) ;  /* 0x0000043000017945 */ /* 0x000fe20003800000 */
[----:B------:R-:W-:Y:S01]  /*59a0*/  @P1 LOP3.LUT P2, RZ, R64, 0xff, RZ, 0xc0, !PT ;  /* 0x000000ff40ff1812 */ /* 0x000fe2000784c0ff */
[----:B------:R-:W-:Y:S01]  /*59b0*/  VIADD R83, R88, UR48 ;  /* 0x0000003058537c36 */ /* 0x000fe20008000000 */
[----:B------:R-:W-:Y:S01]  /*59c0*/  @P1 SEL R0, RZ, 0xffffffff, P3 ;  /* 0xffffffffff001807 */ /* 0x000fe20001800000 */
[----:B------:R-:W-:Y:S01]  /*59d0*/  IMAD.MOV.U32 R89, RZ, RZ, 0x1 ;  /* 0x00000001ff597424 */ /* 0x000fe200078e00ff */
[----:B------:R-:W-:Y:S01]  /*59e0*/  LOP3.LUT R74, R74, 0x1, RZ, 0x3c, !PT ;  /* 0x000000014a4a7812 */ /* 0x000fe200078e3cff */
[----:B------:R-:W-:Y:S01]  /*59f0*/  IMAD.MOV.U32 R87, RZ, RZ, RZ ;  /* 0x000000ffff577224 */ /* 0x000fe200078e00ff */
[----:B------:R-:W-:Y:S02]  /*5a00*/  @P0 SEL R0, R4, R0, !P2 ;  /* 0x0000000004000207 */ /* 0x000fe40005000000 */
[----:B------:R-:W-:Y:S02]  /*5a10*/  CS2R R46, SRZ ;  /* 0x00000000002e7805 */ /* 0x000fe4000001ff00 */
[----:B------:R-:W-:Y:S02]  /*5a20*/  LEA R84, R31, UR48, 0x3 ;  /* 0x000000301f547c11 */ /* 0x000fe4000f8e18ff */
[----:B------:R-:W-:Y:S02]  /*5a30*/  CS2R R44, SRZ ;  /* 0x00000000002c7805 */ /* 0x000fe4000001ff00 */
[----:B------:R-:W-:Y:S02]  /*5a40*/  @P1 LOP3.LUT R0, R0, 0x1, RZ, 0xc0, !PT ;  /* 0x0000000100001812 */ /* 0x000fe400078ec0ff */
[----:B------:R-:W-:Y:S02]  /*5a50*/  CS2R R42, SRZ ;  /* 0x00000000002a7805 */ /* 0x000fe4000001ff00 */
[----:B------:R-:W-:Y:S02]  /*5a60*/  SHF.L.U32 R2, R73, 0x1f, RZ ;  /* 0x0000001f49027819 */ /* 0x000fe400000006ff */
[----:B------:R-:W-:Y:S02]  /*5a70*/  CS2R R40, SRZ ;  /* 0x0000000000287805 */ /* 0x000fe4000001ff00 */
[----:B------:R-:W-:Y:S02]  /*5a80*/  ISETP.NE.U32.OR P6, PT, R0, 0x1, !P1 ;  /* 0x000000010000780c */ /* 0x000fe40004fc5470 */
[----:B------:R-:W-:Y:S02]  /*5a90*/  CS2R R50, SRZ ;  /* 0x0000000000327805 */ /* 0x000fe4000001ff00 */
[----:B------:R-:W-:Y:S02]  /*5aa0*/  PLOP3.LUT P2, PT, PT, PT, UP1, 0x80, 0x8 ;  /* 0x000000000008781c */ /* 0x000fe40003f4f018 */
[----:B------:R-:W-:Y:S02]  /*5ab0*/  CS2R R48, SRZ ;  /* 0x0000000000307805 */ /* 0x000fe4000001ff00 */
[----:B------:R-:W-:Y:S02]  /*5ac0*/  LEA.HI R34, R31, R31, RZ, 0x1 ;  /* 0x0000001f1f227211 */ /* 0x000fe400078f08ff */
[----:B------:R-:W-:Y:S02]  /*5ad0*/  CS2R R54, SRZ ;  /* 0x0000000000367805 */ /* 0x000fe4000001ff00 */
[----:B------:R-:W-:Y:S02]  /*5ae0*/  LOP3.LUT P4, R79, R64, 0xff, RZ, 0xc0, !PT ;  /* 0x000000ff404f7812 */ /* 0x000fe4000788c0ff */
[----:B------:R-:W-:Y:S02]  /*5af0*/  CS2R R52, SRZ ;  /* 0x0000000000347805 */ /* 0x000fe4000001ff00 */
[----:B------:R-:W-:Y:S01]  /*5b00*/  SEL R3, RZ, 0xffffffff, P3 ;  /* 0xffffffffff037807 */ /* 0x000fe20001800000 */
[----:B------:R-:W-:Y:S01]  /*5b10*/  VIADD R85, R83, 0x400 ;  /* 0x0000040053557836 */ /* 0x000fe20000000000 */
[----:B------:R-:W-:Y:S01]  /*5b20*/  P2R R81, PR, RZ, 0x40 ;  /* 0x00000040ff517803 */ /* 0x000fe20000000000 */
[----:B------:R-:W-:Y:S01]  /*5b30*/  IMAD.IADD R82, R75, 0x1, R83 ;  /* 0x000000014b527824 */ /* 0x000fe200078e0253 */
[----:B------:R-:W-:Y:S02]  /*5b40*/  @P6 SHF.L.U32 R0, R74, 0x1f, RZ ;  /* 0x0000001f4a006819 */ /* 0x000fe400000006ff */
[----:B------:R-:W-:Y:S02]  /*5b50*/  @P2 SEL R3, R4, R3, !P4 ;  /* 0x0000000304032207 */ /* 0x000fe40006000000 */
[----:B------:R1:W3:Y:S02]  /*5b60*/  @P6 SYNCS.PHASECHK.TRANS64.TRYWAIT P1, [UR48+0x80], R0 ;  /* 0x00008000ff0065a7 */ /* 0x0002e40008021130 */
[----:B------:R-:W-:Y:S04]  /*5b70*/  LOP3.LUT R3, R3, 0x1, RZ, 0xc0, !PT ;  /* 0x0000000103037812 */ /* 0x000fe800078ec0ff */
[----:B------:R-:W-:Y:S04]  /*5b80*/  ISETP.NE.U32.AND P5, PT, R3, 0x1, PT ;  /* 0x000000010300780c */ /* 0x000fe80003fa5070 */
[----:B------:R-:W-:Y:S01]  /*5b90*/  P2R R90, PR, RZ, 0x20 ;  /* 0x00000020ff5a7803 */ /* 0x000fe20000000000 */
[----:B------:R4:W2:Y:S01]  /*5ba0*/  SYNCS.PHASECHK.TRANS64.TRYWAIT P0, [R84+URZ+0xf0], R2 ;  /* 0x0000f002540075a7 */ /* 0x0008a200080011ff */
[C---:B-1----:R-:W-:Y:S01]  /*5bb0*/  IMAD.SHL.U32 R0, R34.reuse, 0x40, RZ ;  /* 0x0000004022007824 */ /* 0x042fe200078e00ff */
[----:B------:R-:W-:Y:S04]  /*5bc0*/  LOP3.LUT R34, R34, 0xffe, RZ, 0xc0, !PT ;  /* 0x00000ffe22227812 */ /* 0x000fe800078ec0ff */
[----:B------:R-:W-:Y:S01]  /*5bd0*/  LOP3.LUT R0, R0, 0xffffff80, RZ, 0xc0, !PT ;  /* 0xffffff8000007812 */ /* 0x000fe200078ec0ff */
[----:B------:R-:W-:Y:S04]  /*5be0*/  IMAD.IADD R34, R31, 0x1, -R34 ;  /* 0x000000011f227824 */ /* 0x000fe800078e0a22 */
[----:B------:R-:W-:Y:S04]  /*5bf0*/  IMAD.IADD R0, R32, 0x1, R0 ;  /* 0x0000000120007824 */ /* 0x000fe800078e0200 */
[----:B------:R-:W-:Y:S01]  /*5c00*/  IMAD R34, R34, 0x100000, R0 ;  /* 0x0010000022227824 */ /* 0x000fe200078e0200 */
[----:B---3--:R-:W-:Y:S01]  /*5c10*/  @P6 SEL R89, RZ, 0x1, !P1 ;  /* 0x00000001ff596807 */ /* 0x008fe20004800000 */
[----:B----4-:R-:W-:Y:S06]  /*5c20*/  @!P6 BRA `(.L_x_95) ;  /* 0x000000000064e947 */ /* 0x010fec0003800000 */
[----:B------:R-:W-:Y:S01]  /*5c30*/  @P5 IMAD R5, R76, 0x4, R85 ;  /* 0x000000044c055824 */ /* 0x000fe200078e0255 */
[----:B------:R-:W-:Y:S01]  /*5c40*/  ISETP.NE.AND P1, PT, R89, RZ, PT ;  /* 0x000000ff5900720c */ /* 0x000fe20003f25270 */
[----:B------:R-:W-:Y:S01]  /*5c50*/  IMAD.MOV.U32 R46, RZ, RZ, RZ ;  /* 0x000000ffff2e7224 */ /* 0x000fe200078e00ff */
[----:B------:R-:W-:Y:S01]  /*5c60*/  BSSY B0, `(.L_x_96) ;  /* 0x000000d000007945 */ /* 0x000fe20003800000 */
[----:B------:R-:W-:Y:S01]  /*5c70*/  @P5 IMAD.IADD R4, R75, 0x1, R5 ;  /* 0x000000014b045824 */ /* 0x000fe200078e0205 */
[----:B------:R-:W-:Y:S02]  /*5c80*/  CS2R R42, SRZ ;  /* 0x00000000002a7805 */ /* 0x000fe4000001ff00 */
[----:B------:R-:W-:Y:S02]  /*5c90*/  CS2R R40, SRZ ;  /* 0x0000000000287805 */ /* 0x000fe4000001ff00 */
[----:B------:R-:W-:Y:S02]  /*5ca0*/  CS2R R44, SRZ ;  /* 0x00000000002c7805 */ /* 0x000fe4000001ff00 */
[----:B------:R-:W-:Y:S02]  /*5cb0*/  CS2R R54, SRZ ;  /* 0x0000000000367805 */ /* 0x000fe4000001ff00 */
[----:B------:R-:W-:Y:S02]  /*5cc0*/  CS2R R52, SRZ ;  /* 0x0000000000347805 */ /* 0x000fe4000001ff00 */
[----:B------:R-:W-:Y:S02]  /*5cd0*/  CS2R R50, SRZ ;  /* 0x0000000000327805 */ /* 0x000fe4000001ff00 */
[----:B------:R-:W-:Y:S01]  /*5ce0*/  CS2R R48, SRZ ;  /* 0x0000000000307805 */ /* 0x000fe2000001ff00 */
[----:B------:R-:W-:Y:S06]  /*5cf0*/  @P1 BRA `(.L_x_97) ;  /* 0x00000000000c1947 */ /* 0x000fec0003800000 */
[----:B------:R-:W-:Y:S04]  /*5d00*/  SHF.L.U32 R3, R74, 0x1f, RZ ;  /* 0x0000001f4a037819 */ /* 0x000fe800000006ff */
[----:B------:R-:W1:Y:S02]  /*5d10*/  SYNCS.PHASECHK.TRANS64.TRYWAIT P1, [UR48+0x80], R3 ;  /* 0x00008003ff0075a7 */ /* 0x000e640008021130 */
[----:B-1----:R-:W-:Y:S05]  /*5d20*/  @!P1 BRA `(.L_x_98) ;  /* 0x0000003000e09947 */ /* 0x002fea0003800000 */
.L_x_97:
[----:B------:R-:W-:Y:S05]  /*5d30*/  BSYNC B0 ;  /* 0x0000000000007941 */ /* 0x000fea0003800000 */
.L_x_96:
[----:B------:R-:W-:Y:S01]  /*5d40*/  ISETP.NE.AND P1, PT, R90, RZ, PT ;  /* 0x000000ff5a00720c */ /* 0x000fe20003f25270 */
[----:B------:R-:W-:Y:S11]  /*5d50*/  HFMA2 R87, -RZ, RZ, 0, 5.9604644775390625e-08 ;  /* 0x00000001ff577431 */ /* 0x000ff600000001ff */
[----:B------:R-:W-:Y:S01]  /*5d60*/  @!UPT UIADD3 URZ, UPT, UPT, URZ, URZ, URZ ;  /* 0x000000fffffff290 */ /* 0x000fe2000fffe0ff */
[----:B------:R-:W-:Y:S05]  /*5d70*/  @P1 WARPSYNC.ALL ;  /* 0x0000000000001948 */ /* 0x000fea0003800000 */
[----:B------:R3:W4:Y:S04]  /*5d80*/  @P1 LDSM.16.M88.4 R40, [R5] ;  /* 0x000000000528183b */ /* 0x0007280000000200 */
[----:B------:R3:W1:Y:S04]  /*5d90*/  @P1 LDSM.16.M88.4 R44, [R4] ;  /* 0x00000000042c183b */ /* 0x0006680000000200 */
[----:B------:R3:W1:Y:S04]  /*5da0*/  @P1 LDSM.16.M88.4 R52, [R88+UR48+0x400] ;  /* 0x000400305834183b */ /* 0x0006680008000200 */
[----:B------:R3:W1:Y:S02]  /*5db0*/  @P1 LDSM.16.M88.4 R48, [R82+0x400] ;  /* 0x000400005230183b */ /* 0x0006640000000200 */
.L_x_95:
[----:B------:R-:W-:Y:S05]  /*5dc0*/  BSYNC B1 ;  /* 0x0000000000017941 */ /* 0x000fea0003800000 */
.L_x_94:
[----:B-1----:R-:W-:Y:S04]  /*5dd0*/  SHF.R.U32.HI R0, RZ, 0x15, R34 ;  /* 0x00000015ff007819 */ /* 0x002fe80000011622 */
[----:B------:R-:W-:Y:S01]  /*5de0*/  LOP3.LUT P1, RZ, R0, 0x3, R69, 0x48, !PT ;  /* 0x0000000300ff7812 */ /* 0x000fe20007824845 */
[----:B------:R-:W-:Y:S01]  /*5df0*/  @!UPT UIADD3 URZ, UPT, UPT, URZ, URZ, URZ ;  /* 0x000000fffffff290 */ /* 0x000fe2000fffe0ff */
[----:B--2---:R-:W-:Y:S11]  /*5e00*/  @P0 BRA `(.L_x_99) ;  /* 0x0000000000080947 */ /* 0x004ff60003800000 */
[----:B------:R-:W1:Y:S02]  /*5e10*/  SYNCS.PHASECHK.TRANS64.TRYWAIT P0, [R84+URZ+0xf0], R2 ;  /* 0x0000f002540075a7 */ /* 0x000e6400080011ff */
[----:B-1----:R-:W-:Y:S05]  /*5e20*/  @!P0 BRA `(.L_x_100) ;  /* 0x0000003000b88947 */ /* 0x002fea0003800000 */
.L_x_99:
[----:B------:R-:W-:Y:S05]  /*5e30*/  @!P1 BRA `(.L_x_101) ;  /* 0x0000000000409947 */ /* 0x000fea0003800000 */
[----:B------:R-:W3:Y:S01]  /*5e40*/  LDCU.64 UR8, c[0x4][0x70] ;  /* 0x01000e00ff0877ac */ /* 0x000ee20008000a00 */
[----:B------:R-:W-:Y:S01]  /*5e50*/  MOV R3, 0x0 ;  /* 0x0000000000037802 */ /* 0x000fe20000000f00 */
[----:B------:R-:W-:Y:S02]  /*5e60*/  HFMA2 R12, -RZ, RZ, 0, 5.9604644775390625e-08 ;  /* 0x00000001ff0c7431 */ /* 0x000fe400000001ff */
[----:B------:R-:W-:Y:S02]  /*5e70*/  IMAD.MOV.U32 R8, RZ, RZ, 0x192 ;  /* 0x00000192ff087424 */ /* 0x000fe400078e00ff */
[----:B------:R-:W-:Y:S01]  /*5e80*/  IMAD.MOV.U32 R13, RZ, RZ, RZ ;  /* 0x000000ffff0d7224 */ /* 0x000fe200078e00ff */
[----:B------:R-:W2:Y:S01]  /*5e90*/  LDCU.64 UR6, c[0x4][0x78] ;  /* 0x01000f00ff0677ac */ /* 0x000ea20008000a00 */
[----:B-1----:R-:W1:Y:S01]  /*5ea0*/  LDC.64 R2, c[0x4][R3] ;  /* 0x0100000003027b82 */ /* 0x002e620000000a00 */
[----:B------:R-:W5:Y:S01]  /*5eb0*/  LDCU.64 UR4, c[0x4][0x10] ;  /* 0x01000200ff0477ac */ /* 0x000f620008000a00 */
[----:B---3--:R-:W-:Y:S01]  /*5ec0*/  MOV R5, UR9 ;  /* 0x0000000900057c02 */ /* 0x008fe20008000f00 */
[----:B------:R-:W-:Y:S01]  /*5ed0*/  IMAD.U32 R4, RZ, RZ, UR8 ;  /* 0x00000008ff047e24 */ /* 0x000fe2000f8e00ff */
[----:B--2---:R-:W-:Y:S01]  /*5ee0*/  MOV R7, UR7 ;  /* 0x0000000700077c02 */ /* 0x004fe20008000f00 */
[----:B------:R-:W-:Y:S01]  /*5ef0*/  IMAD.U32 R6, RZ, RZ, UR6 ;  /* 0x00000006ff067e24 */ /* 0x000fe2000f8e00ff */
[----:B-----5:R-:W-:Y:S01]  /*5f00*/  MOV R11, UR5 ;  /* 0x00000005000b7c02 */ /* 0x020fe20008000f00 */
[----:B------:R-:W-:Y:S02]  /*5f10*/  IMAD.U32 R10, RZ, RZ, UR4 ;  /* 0x00000004ff0a7e24 */ /* 0x000fe4000f8e00ff */
[----:B------:R-:W-:Y:S07]  /*5f20*/  LEPC R20, `(.L_x_101) ;  /* 0x000000001014794e */ /* 0x000fee0000000000 */
[----:B-1--4-:R-:W-:Y:S05]  /*5f30*/  CALL.ABS.NOINC R2 ;  /* 0x0000000002007343 */ /* 0x012fea0003c00000 */
.L_x_101:
[----:B------:R-:W-:Y:S01]  /*5f40*/  LOP3.LUT R20, R52, 0xffffe000, RZ, 0xc0, !PT ;  /* 0xffffe00034147812 */ /* 0x000fe200078ec0ff */
[----:B------:R-:W-:Y:S05]  /*5f50*/  WARPSYNC.ALL ;  /* 0x0000000000007948 */ /* 0x000fea0003800000 */
[----:B------:R-:W-:Y:S01]  /*5f60*/  R2UR UR4, R34 ;  /* 0x00000000220472ca */ /* 0x000fe200000e0000 */
[----:B------:R-:W-:Y:S01]  /*5f70*/  IMAD.SHL.U32 R91, R76, 0x4, RZ ;  /* 0x000000044c5b7824 */ /* 0x000fe200078e00ff */
[----:B------:R-:W-:Y:S01]  /*5f80*/  LOP3.LUT R21, R53, 0xffffe000, RZ, 0xc0, !PT ;  /* 0xffffe00035157812 */ /* 0x000fe200078ec0ff */
[----:B------:R-:W-:Y:S01]  /*5f90*/  BSSY.RECONVERGENT B0, `(.L_x_102) ;  /* 0x0000059000007945 */ /* 0x000fe20003800200 */
[----:B------:R-:W-:Y:S02]  /*5fa0*/  ISETP.NE.AND P0, PT, R77, RZ, PT ;  /* 0x000000ff4d00720c */ /* 0x000fe40003f05270 */
[----:B------:R-:W-:Y:S05]  /*5fb0*/  IADD3 R85, PT, PT, R85, R91, RZ ;  /* 0x0000005b55557210 */ /* 0x000fea0007ffe0ff */
[----:B------:R-:W-:Y:S02]  /*5fc0*/  IMAD.IADD R86, R75, 0x1, R85 ;  /* 0x000000014b567824 */ /* 0x000fe400078e0255 */
[----:B---3--:R-:W2:Y:S02]  /*5fd0*/  LDTM.16dp128bit.x8 R4, tmem[UR4] ;  /* 0x00000004000479ee */ /* 0x008ea40008180000 */
[C---:B--2---:R-:W-:Y:S01]  /*5fe0*/  FMUL R0, R33.reuse, R4 ;  /* 0x0000000421007220 */ /* 0x044fe20000400000 */
[C---:B-1----:R-:W-:Y:S01]  /*5ff0*/  FMUL R2, R33.reuse, R5 ;  /* 0x0000000521027220 */ /* 0x042fe20000400000 */
[C---:B------:R-:W-:Y:S01]  /*6000*/  FMUL R3, R33.reuse, R6 ;  /* 0x0000000621037220 */ /* 0x040fe20000400000 */
[----:B------:R-:W-:Y:S01]  /*6010*/  FMUL R4, R33, R8 ;  /* 0x0000000821047220 */ /* 0x000fe20000400000 */
[C---:B------:R-:W-:Y:S01]  /*6020*/  FFMA R36, R35.reuse, R20, R0 ;  /* 0x0000001423247223 */ /* 0x040fe20000000000 */
[----:B------:R-:W-:Y:S01]  /*6030*/  LOP3.LUT R0, R54, 0xffffe000, RZ, 0xc0, !PT ;  /* 0xffffe00036007812 */ /* 0x000fe200078ec0ff */
[----:B------:R-:W-:Y:S01]  /*6040*/  FFMA R37, R35, R21, R2 ;  /* 0x0000001523257223 */ /* 0x000fe20000000002 */
[----:B------:R-:W-:Y:S01]  /*6050*/  LOP3.LUT R2, R55, 0xffffe000, RZ, 0xc0, !PT ;  /* 0xffffe00037027812 */ /* 0x000fe200078ec0ff */
[C---:B------:R-:W-:Y:S01]  /*6060*/  FMUL R5, R33.reuse, R9 ;  /* 0x0000000921057220 */ /* 0x040fe20000400000 */
[----:B------:R-:W-:Y:S01]  /*6070*/  F2FP.TF32.F32.PACK_B R36, R36 ;  /* 0x00000024ff24723e */ /* 0x000fe200024050ff */
[C---:B------:R-:W-:Y:S01]  /*6080*/  FMUL R8, R33.reuse, R12 ;  /* 0x0000000c21087220 */ /* 0x040fe20000400000 */
[----:B------:R-:W-:Y:S01]  /*6090*/  F2FP.TF32.F32.PACK_B R37, R37 ;  /* 0x00000025ff25723e */ /* 0x000fe200024050ff */
[C---:B------:R-:W-:Y:S01]  /*60a0*/  FMUL R9, R33.reuse, R13 ;  /* 0x0000000d21097220 */ /* 0x040fe20000400000 */
[C---:B------:R-:W-:Y:S01]  /*60b0*/  FMUL R12, R33.reuse, R16 ;  /* 0x00000010210c7220 */ /* 0x040fe20000400000 */
[----:B------:R-:W-:Y:S01]  /*60c0*/  LOP3.LUT R16, R48, 0xffffe000, RZ, 0xc0, !PT ;  /* 0xffffe00030107812 */ /* 0x000fe200078ec0ff */
[C---:B------:R-:W-:Y:S01]  /*60d0*/  FMUL R7, R33.reuse, R7 ;  /* 0x0000000721077220 */ /* 0x040fe20000400000 */
[----:B------:R-:W-:Y:S01]  /*60e0*/  FMUL R13, R33, R17 ;  /* 0x00000011210d7220 */ /* 0x000fe20000400000 */
[----:B------:R-:W-:Y:S01]  /*60f0*/  LOP3.LUT R17, R49, 0xffffe000, RZ, 0xc0, !PT ;  /* 0xffffe00031117812 */ /* 0x000fe200078ec0ff */
[----:B------:R-:W-:Y:S01]  /*6100*/  FFMA R38, R35, R0, R3 ;  /* 0x0000000023267223 */ /* 0x000fe20000000003 */
[----:B------:R-:W-:Y:S01]  /*6110*/  LOP3.LUT R0, R50, 0xffffe000, RZ, 0xc0, !PT ;  /* 0xffffe00032007812 */ /* 0x000fe200078ec0ff */
[----:B------:R-:W-:Y:S01]  /*6120*/  FMUL R6, R33, R10 ;  /* 0x0000000a21067220 */ /* 0x000fe20000400000 */
[----:B----4-:R-:W-:Y:S01]  /*6130*/  LOP3.LUT R3, R41, 0xffffe000, RZ, 0xc0, !PT ;  /* 0xffffe00029037812 */ /* 0x010fe200078ec0ff */
[----:B------:R-:W-:Y:S01]  /*6140*/  FFMA R39, R35, R2, R7 ;  /* 0x0000000223277223 */ /* 0x000fe20000000007 */
[----:B------:R-:W-:Y:S01]  /*6150*/  LOP3.LUT R2, R51, 0xffffe000, RZ, 0xc0, !PT ;  /* 0xffffe00033027812 */ /* 0x000fe200078ec0ff */
[C---:B------:R-:W-:Y:S01]  /*6160*/  FFMA R4, R35.reuse, R16, R4 ;  /* 0x0000001023047223 */ /* 0x040fe20000000004 */
[----:B------:R-:W-:Y:S01]  /*6170*/  LOP3.LUT R16, R42, 0xffffe000, RZ, 0xc0, !PT ;  /* 0xffffe0002a107812 */ /* 0x000fe200078ec0ff */
[C---:B------:R-:W-:Y:S01]  /*6180*/  FFMA R5, R35.reuse, R17, R5 ;  /* 0x0000001123057223 */ /* 0x040fe20000000005 */
[----:B------:R-:W-:Y:S01]  /*6190*/  F2FP.TF32.F32.PACK_B R38, R38 ;  /* 0x00000026ff26723e */ /* 0x000fe200024050ff */
[----:B------:R-:W-:Y:S01]  /*61a0*/  FFMA R6, R35, R0, R6 ;  /* 0x0000000023067223 */ /* 0x000fe20000000006 */
[----:B------:R-:W-:Y:S01]  /*61b0*/  LOP3.LUT R0, R40, 0xffffe000, RZ, 0xc0, !PT ;  /* 0xffffe00028007812 */ /* 0x000fe200078ec0ff */
[C---:B------:R-:W-:Y:S01]  /*61c0*/  FMUL R11, R33.reuse, R11 ;  /* 0x0000000b210b7220 */ /* 0x040fe20000400000 */
[----:B------:R-:W-:Y:S01]  /*61d0*/  F2FP.TF32.F32.PACK_B R39, R39 ;  /* 0x00000027ff27723e */ /* 0x000fe200024050ff */
[----:B------:R-:W-:Y:S01]  /*61e0*/  FMUL R10, R33, R14 ;  /* 0x0000000e210a7220 */ /* 0x000fe20000400000 */
[----:B------:R-:W-:Y:S01]  /*61f0*/  F2FP.TF32.F32.PACK_B R4, R4 ;  /* 0x00000004ff04723e */ /* 0x000fe200024050ff */
[----:B------:R-:W-:Y:S01]  /*6200*/  FFMA R7, R35, R2, R11 ;  /* 0x0000000223077223 */ /* 0x000fe2000000000b */
[----:B------:R-:W-:Y:S01]  /*6210*/  LOP3.LUT R2, R43, 0xffffe000, RZ, 0xc0, !PT ;  /* 0xffffe0002b027812 */ /* 0x000fe200078ec0ff */
[----:B------:R-:W-:Y:S01]  /*6220*/  FFMA R8, R35, R0, R8 ;  /* 0x0000000023087223 */ /* 0x000fe20000000008 */
[----:B------:R-:W-:Y:S01]  /*6230*/  LOP3.LUT R0, R44, 0xffffe000, RZ, 0xc0, !PT ;  /* 0xffffe0002c007812 */ /* 0x000fe200078ec0ff */
[----:B------:R1:W-:Y:S01]  /*6240*/  STSM.16.M88.4 [R83+0x400], R36 ;  /* 0x0004002453007844 */ /* 0x0003e20000000200 */
[----:B------:R-:W-:Y:S01]  /*6250*/  F2FP.TF32.F32.PACK_B R5, R5 ;  /* 0x00000005ff05723e */ /* 0x000fe200024050ff */
[----:B------:R-:W-:Y:S01]  /*6260*/  FMUL R15, R33, R15 ;  /* 0x0000000f210f7220 */ /* 0x000fe20000400000 */
[----:B------:R-:W-:Y:S01]  /*6270*/  F2FP.TF32.F32.PACK_B R6, R6 ;  /* 0x00000006ff06723e */ /* 0x000fe200024050ff */
[C---:B------:R-:W-:Y:S01]  /*6280*/  FFMA R9, R35.reuse, R3, R9 ;  /* 0x0000000323097223 */ /* 0x040fe20000000009 */
[C---:B------:R-:W-:Y:S01]  /*6290*/  FFMA R10, R35.reuse, R16, R10 ;  /* 0x00000010230a7223 */ /* 0x040fe2000000000a */
[----:B------:R-:W-:Y:S01]  /*62a0*/  FFMA R11, R35, R2, R15 ;  /* 0x00000002230b7223 */ /* 0x000fe2000000000f */
[----:B------:R-:W-:Y:S01]  /*62b0*/  LOP3.LUT R2, R45, 0xffffe000, RZ, 0xc0, !PT ;  /* 0xffffe0002d027812 */ /* 0x000fe200078ec0ff */
[----:B------:R-:W-:Y:S01]  /*62c0*/  FFMA R12, R35, R0, R12 ;  /* 0x00000000230c7223 */ /* 0x000fe2000000000c */
[----:B------:R-:W-:Y:S01]  /*62d0*/  LOP3.LUT R3, R46, 0xffffe000, RZ, 0xc0, !PT ;  /* 0xffffe0002e037812 */ /* 0x000fe200078ec0ff */
[----:B------:R-:W-:Y:S01]  /*62e0*/  FMUL R14, R33, R18 ;  /* 0x00000012210e7220 */ /* 0x000fe20000400000 */
[----:B------:R-:W-:Y:S01]  /*62f0*/  LOP3.LUT R0, R47, 0xffffe000, RZ, 0xc0, !PT ;  /* 0xffffe0002f007812 */ /* 0x000fe200078ec0ff */
[----:B------:R-:W-:Y:S01]  /*6300*/  FMUL R19, R33, R19 ;  /* 0x0000001321137220 */ /* 0x000fe20000400000 */
[----:B------:R-:W-:Y:S01]  /*6310*/  F2FP.TF32.F32.PACK_B R7, R7 ;  /* 0x00000007ff07723e */ /* 0x000fe200024050ff */
[C---:B------:R-:W-:Y:S01]  /*6320*/  FFMA R13, R35.reuse, R2, R13 ;  /* 0x00000002230d7223 */ /* 0x040fe2000000000d */
[C---:B------:R-:W-:Y:S01]  /*6330*/  FFMA R14, R35.reuse, R3, R14 ;  /* 0x00000003230e7223 */ /* 0x040fe2000000000e */
[----:B------:R-:W-:Y:S01]  /*6340*/  FFMA R15, R35, R0, R19 ;  /* 0x00000000230f7223 */ /* 0x000fe20000000013 */
[----:B------:R-:W-:Y:S01]  /*6350*/  F2FP.TF32.F32.PACK_B R8, R8 ;  /* 0x00000008ff08723e */ /* 0x000fe200024050ff */
[----:B------:R1:W-:Y:S01]  /*6360*/  STSM.16.M88.4 [R82+0x400], R4 ;  /* 0x0004000452007844 */ /* 0x0003e20000000200 */
[----:B------:R-:W-:Y:S02]  /*6370*/  F2FP.TF32.F32.PACK_B R9, R9 ;  /* 0x00000009ff09723e */ /* 0x000fe400024050ff */
[----:B------:R-:W-:Y:S02]  /*6380*/  F2FP.TF32.F32.PACK_B R10, R10 ;  /* 0x0000000aff0a723e */ /* 0x000fe400024050ff */
[----:B------:R-:W-:Y:S02]  /*6390*/  F2FP.TF32.F32.PACK_B R11, R11 ;  /* 0x0000000bff0b723e */ /* 0x000fe400024050ff */
[----:B------:R-:W-:Y:S02]  /*63a0*/  F2FP.TF32.F32.PACK_B R12, R12 ;  /* 0x0000000cff0c723e */ /* 0x000fe400024050ff */
[----:B------:R-:W-:Y:S01]  /*63b0*/  F2FP.TF32.F32.PACK_B R13, R13 ;  /* 0x0000000dff0d723e */ /* 0x000fe200024050ff */
[----:B------:R1:W-:Y:S01]  /*63c0*/  STSM.16.M88.4 [R85], R8 ;  /* 0x0000000855007844 */ /* 0x0003e20000000200 */
[----:B------:R-:W-:Y:S02]  /*63d0*/  F2FP.TF32.F32.PACK_B R14, R14 ;  /* 0x0000000eff0e723e */ /* 0x000fe400024050ff */
[----:B------:R-:W-:Y:S05]  /*63e0*/  F2FP.TF32.F32.PACK_B R15, R15 ;  /* 0x0000000fff0f723e */ /* 0x000fea00024050ff */
[----:B------:R1:W-:Y:S01]  /*63f0*/  STSM.16.M88.4 [R86], R12 ;  /* 0x0000000c56007844 */ /* 0x0003e20000000200 */
[----:B------:R-:W-:Y:S01]  /*6400*/  @!PT LDS RZ, [RZ] ;  /* 0x00000000fffff984 */ /* 0x000fe20000000800 */
[----:B------:R-:W-:Y:S01]  /*6410*/  @!PT LDS RZ, [RZ] ;  /* 0x00000000fffff984 */ /* 0x000fe20000000800 */
[----:B------:R-:W-:Y:S01]  /*6420*/  @!PT LDS RZ, [RZ] ;  /* 0x00000000fffff984 */ /* 0x000fe20000000800 */
[----:B------:R-:W-:Y:S01]  /*6430*/  @!PT LDS RZ, [RZ] ;  /* 0x00000000fffff984 */ /* 0x000fe20000000800 */
[----:B------:R2:W-:Y:S07]  /*6440*/  MEMBAR.ALL.CTA ;  /* 0x0000000000007992 */ /* 0x0005ee0000008000 */
[----:B--2---:R-:W2:Y:S02]  /*6450*/  FENCE.VIEW.ASYNC.S ;  /* 0x00000000000073c6 */ /* 0x004ea40000000000 */
[----:B--2---:R-:W-:Y:S06]  /*6460*/  BAR.SYNC.DEFER_BLOCKING 0x1, 0x80 ;  /* 0x0042000000007b1d */ /* 0x004fec0000010000 */
[----:B------:R-:W-:Y:S05]  /*6470*/  @P0 BRA `(.L_x_103) ;  /* 0x0000000000280947 */ /* 0x000fea0003800000 */
[----:B------:R-:W-:Y:S02]  /*6480*/  UIADD3 UR4, UPT, UPT, UR48, 0x400, URZ ;  /* 0x0000040030047890 */ /* 0x000fe4000fffe0ff */
[----:B------:R-:W-:Y:S01]  /*6490*/  UIADD3 UR6, UP0, UPT, UR52, 0x680, URZ ;  /* 0x0000068034067890 */ /* 0x000fe2000ff1e0ff */
[----:B------:R-:W-:Y:S03]  /*64a0*/  UMOV UR43, UR36 ;  /* 0x00000024002b7c82 */ /* 0x000fe60008000000 */
[----:B------:R-:W-:Y:S01]  /*64b0*/  MOV R70, UR4 ;  /* 0x0000000400467c02 */ /* 0x000fe20008000f00 */
[----:B------:R-:W-:Y:S03]  /*64c0*/  UIADD3.X UR7, UPT, UPT, URZ, UR53, URZ, UP0, !UPT ;  /* 0x00000035ff077290 */ /* 0x000fe600087fe4ff */
[----:B------:R-:W-:Y:S11]  /*64d0*/  R2UR UR40, R70 ;  /* 0x00000000462872ca */ /* 0x000ff600000e0000 */
[----:B------:R-:W-:Y:S02]  /*64e0*/  @!UPT UIADD3 URZ, UPT, UPT, URZ, URZ, URZ ;  /* 0x000000fffffff290 */ /* 0x000fe4000fffe0ff */
[----:B------:R2:W-:Y:S01]  /*64f0*/  UTMASTG.3D [UR40], [UR6] ;  /* 0x00000028060073b5 */ /* 0x0005e20008010000 */
[----:B------:R0:W-:Y:S01]  /*6500*/  UTMACMDFLUSH ;  /* 0x00000000000079b7 */ /* 0x0001e20000000000 */
[----:B--2---:R-:W-:Y:S04]  /*6510*/  DEPBAR.LE SB0, 0x1 ;  /* 0x000080400000791a */ /* 0x004fe80000000000 */
.L_x_103:
[----:B------:R-:W-:Y:S05]  /*6520*/  BSYNC.RECONVERGENT B0 ;  /* 0x0000000000007941 */ /* 0x000fea0003800200 */
.L_x_102:
[----:B------:R-:W-:Y:S01]  /*6530*/  BAR.SYNC.DEFER_BLOCKING 0x1, 0x80 ;  /* 0x0042000000007b1d */ /* 0x000fe20000010000 */
[----:B------:R-:W-:Y:S01]  /*6540*/  ISETP.NE.AND P1, PT, R81, RZ, PT ;  /* 0x000000ff5100720c */ /* 0x000fe20003f25270 */
[----:B------:R-:W-:Y:S01]  /*6550*/  UISETP.NE.AND UP0, UPT, UR49, URZ, UPT ;  /* 0x000000ff3100728c */ /* 0x000fe2000bf05270 */
[----:B------:R-:W-:Y:S11]  /*6560*/  LEA R2, R87, UR48, 0x3 ;  /* 0x0000003057027c11 */ /* 0x000ff6000f8e18ff */
[----:B------:R-:W-:Y:S01]  /*6570*/  @P1 SHF.L.U32 R3, R74, 0x1f, RZ ;  /* 0x0000001f4a031819 */ /* 0x000fe200000006ff */
[----:B------:R-:W-:Y:S06]  /*6580*/  BRA.U !UP0, `(.L_x_104) ;  /* 0x0000000108247547 */ /* 0x000fec000b800000 */
[----:B-1----:R-:W-:Y:S01]  /*6590*/  IMAD.U32 R4, RZ, RZ, UR51 ;  /* 0x00000033ff047e24 */ /* 0x002fe2000f8e00ff */
[----:B------:R-:W-:Y:S01]  /*65a0*/  MOV R0, UR37 ;  /* 0x0000002500007c02 */ /* 0x000fe20008000f00 */
[----:B------:R-:W-:Y:S03]  /*65b0*/  UIADD3 UR51, UPT, UPT, UR51, 0x1, URZ ;  /* 0x0000000133337890 */ /* 0x000fe6000fffe0ff */
[----:B------:R-:W-:Y:S01]  /*65c0*/  @P1 LEA R4, R4, UR48, 0x3 ;  /* 0x0000003004041c11 */ /* 0x000fe2000f8e18ff */
[----:B------:R-:W-:Y:S04]  /*65d0*/  UISETP.NE.AND UP0, UPT, UR51, 0x4, UPT ;  /* 0x000000043300788c */ /* 0x000fe8000bf05270 */
[----:B------:R-:W-:Y:S01]  /*65e0*/  @P1 VIADD R4, R4, 0xa0 ;  /* 0x000000a004041836 */ /* 0x000fe20000000000 */
[----:B------:R-:W-:Y:S04]  /*65f0*/  USEL UR51, UR51, URZ, UP0 ;  /* 0x000000ff33337287 */ /* 0x000fe80008000000 */
[----:B------:R-:W-:Y:S04]  /*6600*/  @P1 PRMT R0, R0, 0x654, R4 ;  /* 0x0000065400001816 */ /* 0x000fe80000000004 */
[----:B------:R2:W-:Y:S04]  /*6610*/  @P1 SYNCS.ARRIVE.TRANS64.RED.A1T0 RZ, [R0+URZ], RZ ;  /* 0x000000ff00ff19a7 */ /* 0x0005e800081004ff */
.L_x_104:
[----:B------:R-:W3:Y:S01]  /*6620*/  @P1 SYNCS.PHASECHK.TRANS64.TRYWAIT P0, [R2+URZ+0x80], R3 ;  /* 0x00008003020015a7 */ /* 0x000ee200080011ff */
[----:B------:R-:W-:Y:S01]  /*6630*/  BSSY B1, `(.L_x_105) ;  /* 0x0000017000017945 */ /* 0x000fe20003800000 */
[----:B---3--:R-:W-:Y:S03]  /*6640*/  @P1 SEL R89, RZ, 0x1, !P0 ;  /* 0x00000001ff591807 */ /* 0x008fe60004000000 */
[----:B------:R-:W-:Y:S05]  /*6650*/  @!P1 BRA `(.L_x_106) ;  /* 0x0000000000509947 */ /* 0x000fea0003800000 */
[----:B------:R-:W-:Y:S01]  /*6660*/  ISETP.NE.AND P1, PT, R90, RZ, PT ;  /* 0x000000ff5a00720c */ /* 0x000fe20003f25270 */
[----:B------:R-:W-:Y:S01]  /*6670*/  BSSY B0, `(.L_x_107) ;  /* 0x000000a000007945 */ /* 0x000fe20003800000 */
[----:B------:R-:W-:Y:S11]  /*6680*/  ISETP.NE.AND P0, PT, R89, RZ, PT ;  /* 0x000000ff5900720c */ /* 0x000ff60003f05270 */
[----:B-1----:R-:W-:Y:S04]  /*6690*/  @P1 IMAD R5, R87, 0x2000, R88 ;  /* 0x0000200057051824 */ /* 0x002fe800078e0258 */
[----:B------:R-:W-:Y:S05]  /*66a0*/  @P1 VIADD R4, R5, UR48 ;  /* 0x0000003005041c36 */ /* 0x000fea0008000000 */
[----:B------:R-:W-:Y:S01]  /*66b0*/  @P1 IADD3 R3, PT, PT, R91, R4, RZ ;  /* 0x000000045b031210 */ /* 0x000fe20007ffe0ff */
[----:B------:R-:W-:Y:S01]  /*66c0*/  @P1 IMAD.IADD R4, R75, 0x1, R4 ;  /* 0x000000014b041824 */ /* 0x000fe200078e0204 */
[----:B------:R-:W-:Y:S06]  /*66d0*/  @P0 BRA `(.L_x_108) ;  /* 0x00000000000c0947 */ /* 0x000fec0003800000 */
[----:B--2---:R-:W-:Y:S04]  /*66e0*/  SHF.L.U32 R0, R74, 0x1f, RZ ;  /* 0x0000001f4a007819 */ /* 0x004fe800000006ff */
[----:B------:R-:W1:Y:S02]  /*66f0*/  SYNCS.PHASECHK.TRANS64.TRYWAIT P0, [R2+URZ+0x80], R0 ;  /* 0x00008000020075a7 */ /* 0x000e6400080011ff */
[----:B-1----:R-:W-:Y:S05]  /*6700*/  @!P0 BRA `(.L_x_109) ;  /* 0x0000002800948947 */ /* 0x002fea0003800000 */
.L_x_108:
[----:B------:R-:W-:Y:S05]  /*6710*/  BSYNC B0 ;  /* 0x0000000000007941 */ /* 0x000fea0003800000 */
.L_x_107:
[----:B------:R-:W-:Y:S02]  /*6720*/  ISETP.NE.AND P0, PT, R90, RZ, PT ;  /* 0x000000ff5a00720c */ /* 0x000fe40003f05270 */
[----:B------:R-:W-:Y:S11]  /*6730*/  IADD3 R87, PT, PT, R87, 0x1, RZ ;  /* 0x0000000157577810 */ /* 0x000ff60007ffe0ff */
[----:B-12---:R-:W-:Y:S01]  /*6740*/  @P0 IMAD.IADD R0, R75, 0x1, R3 ;  /* 0x000000014b000824 */ /* 0x006fe200078e0203 */
[----:B------:R-:W-:Y:S05]  /*6750*/  @P0 WARPSYNC.ALL ;  /* 0x0000000000000948 */ /* 0x000fea0003800000 */
[----:B------:R3:W4:Y:S04]  /*6760*/  @P0 LDSM.16.M88.4 R52, [R5+UR48+0x400] ;  /* 0x000400300534083b */ /* 0x0007280008000200 */
[----:B------:R3:W1:Y:S04]  /*6770*/  @P0 LDSM.16.M88.4 R48, [R4+0x400] ;  /* 0x000400000430083b */ /* 0x0006680000000200 */
[----:B------:R3:W2:Y:S04]  /*6780*/  @P0 LDSM.16.M88.4 R40, [R3+0x400] ;  /* 0x000400000328083b */ /* 0x0006a80000000200 */
[----:B------:R3:W1:Y:S02]  /*6790*/  @P0 LDSM.16.M88.4 R44, [R0+0x400] ;  /* 0x00040000002c083b */ /* 0x0006640000000200 */
.L_x_106:
[----:B------:R-:W-:Y:S05]  /*67a0*/  BSYNC B1 ;  /* 0x0000000000017941 */ /* 0x000fea0003800000 */
.L_x_105:
[----:B--23--:R-:W-:Y:S05]  /*67b0*/  VIADD R0, R34, 0x20 ;  /* 0x0000002022007836 */ /* 0x00cfea0000000000 */
[----:B------:R-:W-:Y:S04]  /*67c0*/  SHF.R.U32.HI R0, RZ, 0x15, R0 ;  /* 0x00000015ff007819 */ /* 0x000fe80000011600 */
[----:B------:R-:W-:Y:S11]  /*67d0*/  LOP3.LUT P0, RZ, R0, 0x3, R69, 0x48, !PT ;  /* 0x0000000300ff7812 */ /* 0x000ff60007804845 */
[----:B------:R-:W-:Y:S02]  /*67e0*/  @!UPT UIADD3 URZ, UPT, UPT, URZ, URZ, URZ ;  /* 0x000000fffffff290 */ /* 0x000fe4000fffe0ff */
[----:B------:R-:W-:Y:S05]  /*67f0*/  @!P0 BRA `(.L_x_110) ;  /* 0x0000000000408947 */ /* 0x000fea0003800000 */
[----:B------:R-:W2:Y:S01]  /*6800*/  LDCU.64 UR8, c[0x4][0x70] ;  /* 0x01000e00ff0877ac */ /* 0x000ea20008000a00 */
[----:B------:R-:W-:Y:S01]  /*6810*/  MOV R3, 0x0 ;  /* 0x0000000000037802 */ /* 0x000fe20000000f00 */
[----:B-1----:R-:W-:Y:S02]  /*6820*/  HFMA2 R12, -RZ, RZ, 0, 5.9604644775390625e-08 ;  /* 0x00000001ff0c7431 */ /* 0x002fe400000001ff */
[----:B------:R-:W-:Y:S02]  /*6830*/  IMAD.MOV.U32 R8, RZ, RZ, 0x192 ;  /* 0x00000192ff087424 */ /* 0x000fe400078e00ff */
[----:B------:R-:W-:Y:S01]  /*6840*/  IMAD.MOV.U32 R13, RZ, RZ, RZ ;  /* 0x000000ffff0d7224 */ /* 0x000fe200078e00ff */
[----:B------:R-:W1:Y:S01]  /*6850*/  LDCU.64 UR6, c[0x4][0x78] ;  /* 0x01000f00ff0677ac */ /* 0x000e620008000a00 */
[----:B------:R-:W3:Y:S01]  /*6860*/  LDC.64 R2, c[0x4][R3] ;  /* 0x0100000003027b82 */ /* 0x000ee20000000a00 */
[----:B------:R-:W5:Y:S01]  /*6870*/  LDCU.64 UR4, c[0x4][0x10] ;  /* 0x01000200ff0477ac */ /* 0x000f620008000a00 */
[----:B--2---:R-:W-:Y:S01]  /*6880*/  MOV R5, UR9 ;  /* 0x0000000900057c02 */ /* 0x004fe20008000f00 */
[----:B------:R-:W-:Y:S01]  /*6890*/  IMAD.U32 R4, RZ, RZ, UR8 ;  /* 0x00000008ff047e24 */ /* 0x000fe2000f8e00ff */
[----:B-1----:R-:W-:Y:S01]  /*68a0*/  MOV R7, UR7 ;  /* 0x0000000700077c02 */ /* 0x002fe20008000f00 */
[----:B------:R-:W-:Y:S01]  /*68b0*/  IMAD.U32 R6, RZ, RZ, UR6 ;  /* 0x00000006ff067e24 */ /* 0x000fe2000f8e00ff */
[----:B-----5:R-:W-:Y:S01]  /*68c0*/  MOV R11, UR5 ;  /* 0x00000005000b7c02 */ /* 0x020fe20008000f00 */
[----:B------:R-:W-:Y:S02]  /*68d0*/  IMAD.U32 R10, RZ, RZ, UR4 ;  /* 0x00000004ff0a7e24 */ /* 0x000fe4000f8e00ff */
[----:B------:R-:W-:Y:S07]  /*68e0*/  LEPC R20, `(.L_x_110) ;  /* 0x000000001014794e */ /* 0x000fee0000000000 */
[----:B---34-:R-:W-:Y:S05]  /*68f0*/  CALL.ABS.NOINC R2 ;  /* 0x0000000002007343 */ /* 0x018fea0003c00000 */
.L_x_110:
[----:B------:R-:W-:Y:S01]  /*6900*/  ISETP.NE.AND P6, PT, R81, RZ, PT ;  /* 0x000000ff5100720c */ /* 0x000fe20003fc5270 */
[----:B------:R-:W-:Y:S05]  /*6910*/  WARPSYNC.ALL ;  /* 0x0000000000007948 */ /* 0x000fea0003800000 */
[----:B------:R-:W-:Y:S01]  /*6920*/  R2UR UR4, R34 ;  /* 0x00000000220472ca */ /* 0x000fe200000e0000 */
[----:B------:R-:W-:Y:S01]  /*6930*/  IMAD.U32 R0, RZ, RZ, UR51 ;  /* 0x00000033ff007e24 */ /* 0x000fe2000f8e00ff */
[----:B----4-:R-:W-:Y:S01]  /*6940*/  LOP3.LUT R20, R52, 0xffffe000, RZ, 0xc0, !PT ;  /* 0xffffe00034147812 */ /* 0x010fe200078ec0ff */
[----:B------:R-:W-:Y:S01]  /*6950*/  IMAD.U32 R21, RZ, RZ, UR37 ;  /* 0x00000025ff157e24 */ /* 0x000fe2000f8e00ff */
[----:B------:R-:W-:Y:S01]  /*6960*/  ISETP.NE.AND P0, PT, R77, RZ, PT ;  /* 0x000000ff4d00720c */ /* 0x000fe20003f05270 */
[----:B------:R-:W-:Y:S02]  /*6970*/  BSSY.RECONVERGENT B0, `(.L_x_111) ;  /* 0x000005b000007945 */ /* 0x000fe40003800200 */
[----:B------:R-:W-:Y:S05]  /*6980*/  @P6 LEA R0, R0, UR48, 0x3 ;  /* 0x0000003000006c11 */ /* 0x000fea000f8e18ff */
[----:B------:R-:W-:Y:S01]  /*6990*/  @P6 VIADD R0, R0, 0xa0 ;  /* 0x000000a000006836 */ /* 0x000fe20000000000 */
[----:B-1----:R-:W1:Y:S04]  /*69a0*/  LDTM.16dp128bit.x8 R4, tmem[UR4+0x20] ;  /* 0x00002004000479ee */ /* 0x002e680008180000 */
[----:B------:R-:W-:Y:S01]  /*69b0*/  @P6 PRMT R21, R21, 0x654, R0 ;  /* 0x0000065415156816 */ /* 0x000fe20000000000 */
[C---:B-1----:R-:W-:Y:S01]  /*69c0*/  FMUL R0, R33.reuse, R4 ;  /* 0x0000000421007220 */ /* 0x042fe20000400000 */
[C---:B------:R-:W-:Y:S01]  /*69d0*/  FMUL R4, R33.reuse, R8 ;  /* 0x0000000821047220 */ /* 0x040fe20000400000 */
[C---:B------:R-:W-:Y:S01]  /*69e0*/  FMUL R8, R33.reuse, R12 ;  /* 0x0000000c21087220 */ /* 0x040fe20000400000 */
[----:B------:R-:W-:Y:S01]  /*69f0*/  FMUL R12, R33, R16 ;  /* 0x00000010210c7220 */ /* 0x000fe20000400000 */
[----:B------:R-:W-:Y:S01]  /*6a00*/  LOP3.LUT R16, R53, 0xffffe000, RZ, 0xc0, !PT ;  /* 0xffffe00035107812 */ /* 0x000fe200078ec0ff */
[C---:B------:R-:W-:Y:S01]  /*6a10*/  FMUL R2, R33.reuse, R5 ;  /* 0x0000000521027220 */ /* 0x040fe20000400000 */
[C---:B------:R-:W-:Y:S01]  /*6a20*/  FMUL R3, R33.reuse, R6 ;  /* 0x0000000621037220 */ /* 0x040fe20000400000 */
[----:B------:R-:W-:Y:S01]  /*6a30*/  FMUL R5, R33, R9 ;  /* 0x0000000921057220 */ /* 0x000fe20000400000 */
[----:B------:R-:W-:Y:S01]  /*6a40*/  FFMA R36, R35, R20, R0 ;  /* 0x0000001423247223 */ /* 0x000fe20000000000 */
[----:B------:R-:W-:Y:S01]  /*6a50*/  LOP3.LUT R0, R54, 0xffffe000, RZ, 0xc0, !PT ;  /* 0xffffe00036007812 */ /* 0x000fe200078ec0ff */
[C---:B------:R-:W-:Y:S01]  /*6a60*/  FMUL R6, R33.reuse, R10 ;  /* 0x0000000a21067220 */ /* 0x040fe20000400000 */
[C---:B------:R-:W-:Y:S01]  /*6a70*/  FMUL R9, R33.reuse, R13 ;  /* 0x0000000d21097220 */ /* 0x040fe20000400000 */
[C---:B------:R-:W-:Y:S01]  /*6a80*/  FMUL R10, R33.reuse, R14 ;  /* 0x0000000e210a7220 */ /* 0x040fe20000400000 */
[----:B------:R-:W-:Y:S01]  /*6a90*/  F2FP.TF32.F32.PACK_B R36, R36 ;  /* 0x00000024ff24723e */ /* 0x000fe200024050ff */
[----:B------:R-:W-:Y:S01]  /*6aa0*/  FMUL R13, R33, R17 ;  /* 0x00000011210d7220 */ /* 0x000fe20000400000 */
[----:B------:R-:W-:Y:S01]  /*6ab0*/  LOP3.LUT R17, R55, 0xffffe000, RZ, 0xc0, !PT ;  /* 0xffffe00037117812 */ /* 0x000fe200078ec0ff */
[----:B------:R-:W-:Y:S01]  /*6ac0*/  FMUL R14, R33, R18 ;  /* 0x00000012210e7220 */ /* 0x000fe20000400000 */
[----:B------:R-:W-:Y:S01]  /*6ad0*/  LOP3.LUT R18, R48, 0xffffe000, RZ, 0xc0, !PT ;  /* 0xffffe00030127812 */ /* 0x000fe200078ec0ff */
[----:B------:R-:W-:Y:S01]  /*6ae0*/  FFMA R37, R35, R16, R2 ;  /* 0x0000001023257223 */ /* 0x000fe20000000002 */
[----:B------:R-:W-:Y:S01]  /*6af0*/  LOP3.LUT R2, R49, 0xffffe000, RZ, 0xc0, !PT ;  /* 0xffffe00031027812 */ /* 0x000fe200078ec0ff */
[----:B------:R-:W-:Y:S01]  /*6b00*/  FMUL R7, R33, R7 ;  /* 0x0000000721077220 */ /* 0x000fe20000400000 */
[----:B------:R-:W-:Y:S01]  /*6b10*/  LOP3.LUT R16, R41, 0xffffe000, RZ, 0xc0, !PT ;  /* 0xffffe00029107812 */ /* 0x000fe200078ec0ff */
[C---:B------:R-:W-:Y:S01]  /*6b20*/  FFMA R38, R35.reuse, R0, R3 ;  /* 0x0000000023267223 */ /* 0x040fe20000000003 */
[----:B------:R-:W-:Y:S01]  /*6b30*/  LOP3.LUT R0, R50, 0xffffe000, RZ, 0xc0, !PT ;  /* 0xffffe00032007812 */ /* 0x000fe200078ec0ff */
[C---:B------:R-:W-:Y:S01]  /*6b40*/  FFMA R39, R35.reuse, R17, R7 ;  /* 0x0000001123277223 */ /* 0x040fe20000000007 */
[----:B------:R-:W-:Y:S01]  /*6b50*/  LOP3.LUT R3, R40, 0xffffe000, RZ, 0xc0, !PT ;  /* 0xffffe00028037812 */ /* 0x000fe200078ec0ff */
[C---:B------:R-:W-:Y:S01]  /*6b60*/  FFMA R4, R35.reuse, R18, R4 ;  /* 0x0000001223047223 */ /* 0x040fe20000000004 */
[----:B------:R-:W-:Y:S01]  /*6b70*/  F2FP.TF32.F32.PACK_B R37, R37 ;  /* 0x00000025ff25723e */ /* 0x000fe200024050ff */
[----:B------:R-:W-:Y:S01]  /*6b80*/  FFMA R5, R35, R2, R5 ;  /* 0x0000000223057223 */ /* 0x000fe20000000005 */
[----:B------:R-:W-:Y:S01]  /*6b90*/  LOP3.LUT R2, R51, 0xffffe000, RZ, 0xc0, !PT ;  /* 0xffffe00033027812 */ /* 0x000fe200078ec0ff */
[----:B------:R-:W-:Y:S01]  /*6ba0*/  FMUL R11, R33, R11 ;  /* 0x0000000b210b7220 */ /* 0x000fe20000400000 */
[----:B------:R-:W-:Y:S01]  /*6bb0*/  F2FP.TF32.F32.PACK_B R38, R38 ;  /* 0x00000026ff26723e */ /* 0x000fe200024050ff */
[C---:B------:R-:W-:Y:S01]  /*6bc0*/  FFMA R6, R35.reuse, R0, R6 ;  /* 0x0000000023067223 */ /* 0x040fe20000000006 */
[----:B------:R-:W-:Y:S01]  /*6bd0*/  LOP3.LUT R0, R42, 0xffffe000, RZ, 0xc0, !PT ;  /* 0xffffe0002a007812 */ /* 0x000fe200078ec0ff */
[----:B------:R-:W-:Y:S01]  /*6be0*/  FFMA R7, R35, R2, R11 ;  /* 0x0000000223077223 */ /* 0x000fe2000000000b */
[----:B------:R-:W-:Y:S01]  /*6bf0*/  LOP3.LUT R2, R43, 0xffffe000, RZ, 0xc0, !PT ;  /* 0xffffe0002b027812 */ /* 0x000fe200078ec0ff */
[----:B------:R-:W-:Y:S01]  /*6c00*/  FFMA R8, R35, R3, R8 ;  /* 0x0000000323087223 */ /* 0x000fe20000000008 */
[----:B------:R-:W-:Y:S01]  /*6c10*/  LOP3.LUT R3, R45, 0xffffe000, RZ, 0xc0, !PT ;  /* 0xffffe0002d037812 */ /* 0x000fe200078ec0ff */
[----:B------:R-:W-:Y:S01]  /*6c20*/  FFMA R9, R35, R16, R9 ;  /* 0x0000001023097223 */ /* 0x000fe20000000009 */
[----:B------:R-:W-:Y:S01]  /*6c30*/  F2FP.TF32.F32.PACK_B R39, R39 ;  /* 0x00000027ff27723e */ /* 0x000fe200024050ff */
[----:B------:R-:W-:Y:S01]  /*6c40*/  FMUL R15, R33, R15 ;  /* 0x0000000f210f7220 */ /* 0x000fe20000400000 */
[----:B------:R-:W-:Y:S01]  /*6c50*/  LOP3.LUT R16, R46, 0xffffe000, RZ, 0xc0, !PT ;  /* 0xffffe0002e107812 */ /* 0x000fe200078ec0ff */
[C---:B------:R-:W-:Y:S01]  /*6c60*/  FFMA R10, R35.reuse, R0, R10 ;  /* 0x00000000230a7223 */ /* 0x040fe2000000000a */
        /* <DEDUP_REMOVED lines=8> */
[----:B------:R-:W-:Y:S01]  /*6cf0*/  F2FP.TF32.F32.PACK_B R6, R6 ;  /* 0x00000006ff06723e */ /* 0x000fe200024050ff */
[C---:B------:R-:W-:Y:S01]  /*6d00*/  FFMA R13, R35.reuse, R3, R13 ;  /* 0x00000003230d7223 */ /* 0x040fe2000000000d */
[----:B------:R-:W-:Y:S01]  /*6d10*/  F2FP.TF32.F32.PACK_B R7, R7 ;  /* 0x00000007ff07723e */ /* 0x000fe200024050ff */
[C---:B------:R-:W-:Y:S01]  /*6d20*/  FFMA R14, R35.reuse, R16, R14 ;  /* 0x00000010230e7223 */ /* 0x040fe2000000000e */
[----:B------:R-:W-:Y:S01]  /*6d30*/  FFMA R15, R35, R2, R19 ;  /* 0x00000002230f7223 */ /* 0x000fe20000000013 */
[----:B------:R-:W-:Y:S02]  /*6d40*/  F2FP.TF32.F32.PACK_B R8, R8 ;  /* 0x00000008ff08723e */ /* 0x000fe400024050ff */
[----:B------:R1:W-:Y:S01]  /*6d50*/  STSM.16.M88.4 [R82+0x2400], R4 ;  /* 0x0024000452007844 */ /* 0x0003e20000000200 */
[----:B------:R-:W-:Y:S02]  /*6d60*/  F2FP.TF32.F32.PACK_B R9, R9 ;  /* 0x00000009ff09723e */ /* 0x000fe400024050ff */
[----:B------:R-:W-:Y:S02]  /*6d70*/  F2FP.TF32.F32.PACK_B R10, R10 ;  /* 0x0000000aff0a723e */ /* 0x000fe400024050ff */
[----:B------:R-:W-:Y:S02]  /*6d80*/  F2FP.TF32.F32.PACK_B R11, R11 ;  /* 0x0000000bff0b723e */ /* 0x000fe400024050ff */
[----:B------:R-:W-:Y:S02]  /*6d90*/  F2FP.TF32.F32.PACK_B R12, R12 ;  /* 0x0000000cff0c723e */ /* 0x000fe400024050ff */
[----:B------:R-:W-:Y:S01]  /*6da0*/  F2FP.TF32.F32.PACK_B R13, R13 ;  /* 0x0000000dff0d723e */ /* 0x000fe200024050ff */
[----:B------:R1:W-:Y:S01]  /*6db0*/  STSM.16.M88.4 [R85+0x2000], R8 ;  /* 0x0020000855007844 */ /* 0x0003e20000000200 */
[----:B------:R-:W-:Y:S02]  /*6dc0*/  F2FP.TF32.F32.PACK_B R14, R14 ;  /* 0x0000000eff0e723e */ /* 0x000fe400024050ff */
[----:B------:R-:W-:Y:S02]  /*6dd0*/  F2FP.TF32.F32.PACK_B R15, R15 ;  /* 0x0000000fff0f723e */ /* 0x000fe400024050ff */
[----:B------:R-:W-:Y:S02]  /*6de0*/  LEA R0, R87, UR48, 0x3 ;  /* 0x0000003057007c11 */ /* 0x000fe4000f8e18ff */
[----:B------:R-:W-:Y:S01]  /*6df0*/  @P6 SHF.L.U32 R2, R74, 0x1f, RZ ;  /* 0x0000001f4a026819 */ /* 0x000fe200000006ff */
[----:B------:R1:W-:Y:S01]  /*6e00*/  STSM.16.M88.4 [R86+0x2000], R12 ;  /* 0x0020000c56007844 */ /* 0x0003e20000000200 */
        /* <DEDUP_REMOVED lines=8> */
[----:B------:R-:W-:Y:S02]  /*6e90*/  UIADD3 UR8, UP0, UPT, UR52, 0x680, URZ ;  /* 0x0000068034087890 */ /* 0x000fe4000ff1e0ff */
[----:B------:R-:W-:Y:S02]  /*6ea0*/  UIADD3 UR5, UPT, UPT, UR41, 0x20, URZ ;  /* 0x0000002029057890 */ /* 0x000fe4000fffe0ff */
[----:B------:R-:W-:Y:S02]  /*6eb0*/  UIADD3 UR4, UPT, UPT, UR48, 0x2400, URZ ;  /* 0x0000240030047890 */ /* 0x000fe4000fffe0ff */
[----:B------:R-:W-:Y:S01]  /*6ec0*/  UIADD3.X UR9, UPT, UPT, URZ, UR53, URZ, UP0, !UPT ;  /* 0x00000035ff097290 */ /* 0x000fe200087fe4ff */
[----:B------:R-:W-:Y:S01]  /*6ed0*/  UMOV UR6, UR42 ;  /* 0x0000002a00067c82 */ /* 0x000fe20008000000 */
[----:B------:R-:W-:Y:S07]  /*6ee0*/  UMOV UR7, UR36 ;  /* 0x0000002400077c82 */ /* 0x000fee0008000000 */
[----:B------:R2:W-:Y:S01]  /*6ef0*/  UTMASTG.3D [UR4], [UR8] ;  /* 0x00000004080073b5 */ /* 0x0005e20008010000 */
[----:B------:R0:W-:Y:S01]  /*6f00*/  UTMACMDFLUSH ;  /* 0x00000000000079b7 */ /* 0x0001e20000000000 */
[----:B--2---:R-:W-:Y:S04]  /*6f10*/  DEPBAR.LE SB0, 0x1 ;  /* 0x000080400000791a */ /* 0x004fe80000000000 */
.L_x_112:
[----:B------:R-:W-:Y:S05]  /*6f20*/  BSYNC.RECONVERGENT B0 ;  /* 0x0000000000007941 */ /* 0x000fea0003800200 */
.L_x_111:
[----:B------:R-:W-:Y:S01]  /*6f30*/  BAR.SYNC.DEFER_BLOCKING 0x1, 0x80 ;  /* 0x0042000000007b1d */ /* 0x000fe20000010000 */
[----:B------:R-:W-:Y:S04]  /*6f40*/  UIADD3 UR40, UPT, UPT, UR51, 0x1, URZ ;  /* 0x0000000133287890 */ /* 0x000fe8000fffe0ff */
[----:B------:R-:W-:Y:S04]  /*6f50*/  UISETP.NE.AND UP0, UPT, UR40, 0x4, UPT ;  /* 0x000000042800788c */ /* 0x000fe8000bf05270 */
[----:B------:R-:W-:Y:S01]  /*6f60*/  USEL UR40, UR40, URZ, UP0 ;  /* 0x000000ff28287287 */ /* 0x000fe20008000000 */
[----:B------:R2:W-:Y:S01]  /*6f70*/  @P6 SYNCS.ARRIVE.TRANS64.RED.A1T0 RZ, [R21+URZ], RZ ;  /* 0x000000ff15ff69a7 */ /* 0x0005e200081004ff */
[----:B------:R-:W-:Y:S01]  /*6f80*/  BSSY B1, `(.L_x_113) ;  /* 0x0000018000017945 */ /* 0x000fe20003800000 */
[----:B------:R-:W3:Y:S02]  /*6f90*/  @P6 SYNCS.PHASECHK.TRANS64.TRYWAIT P0, [R0+URZ+0x80], R2 ;  /* 0x00008002000065a7 */ /* 0x000ee400080011ff */
[----:B---3--:R-:W-:Y:S01]  /*6fa0*/  @P6 SEL R89, RZ, 0x1, !P0 ;  /* 0x00000001ff596807 */ /* 0x008fe20004000000 */
[----:B--2---:R-:W-:Y:S06]  /*6fb0*/  @!P6 BRA `(.L_x_114) ;  /* 0x000000000050e947 */ /* 0x004fec0003800000 */
        /* <DEDUP_REMOVED lines=8> */
[----:B------:R-:W-:Y:S04]  /*7040*/  SHF.L.U32 R5, R74, 0x1f, RZ ;  /* 0x0000001f4a057819 */ /* 0x000fe800000006ff */
[----:B------:R-:W1:Y:S02]  /*7050*/  SYNCS.PHASECHK.TRANS64.TRYWAIT P0, [R0+URZ+0x80], R5 ;  /* 0x00008005000075a7 */ /* 0x000e6400080011ff */
[----:B-1----:R-:W-:Y:S05]  /*7060*/  @!P0 BRA `(.L_x_117) ;  /* 0x0000002000508947 */ /* 0x002fea0003800000 */
.L_x_116:
[----:B------:R-:W-:Y:S05]  /*7070*/  BSYNC B0 ;  /* 0x0000000000007941 */ /* 0x000fea0003800000 */
.L_x_115:
[----:B------:R-:W-:Y:S02]  /*7080*/  ISETP.NE.AND P0, PT, R90, RZ, PT ;  /* 0x000000ff5a00720c */ /* 0x000fe40003f05270 */
[----:B------:R-:W-:Y:S11]  /*7090*/  IADD3 R87, PT, PT, R87, 0x1, RZ ;  /* 0x0000000157577810 */ /* 0x000ff60007ffe0ff */
[----:B-1----:R-:W-:Y:S01]  /*70a0*/  @P0 IMAD.IADD R0, R75, 0x1, R2 ;  /* 0x000000014b000824 */ /* 0x002fe200078e0202 */
[----:B------:R-:W-:Y:S05]  /*70b0*/  @P0 WARPSYNC.ALL ;  /* 0x0000000000000948 */ /* 0x000fea0003800000 */
[----:B------:R2:W3:Y:S04]  /*70c0*/  @P0 LDSM.16.M88.4 R52, [R4+UR48+0x400] ;  /* 0x000400300434083b */ /* 0x0004e80008000200 */
[----:B------:R2:W4:Y:S04]  /*70d0*/  @P0 LDSM.16.M88.4 R48, [R3+0x400] ;  /* 0x000400000330083b */ /* 0x0005280000000200 */
[----:B------:R2:W1:Y:S04]  /*70e0*/  @P0 LDSM.16.M88.4 R40, [R2+0x400] ;  /* 0x000400000228083b */ /* 0x0004680000000200 */
[----:B------:R2:W1:Y:S02]  /*70f0*/  @P0 LDSM.16.M88.4 R44, [R0+0x400] ;  /* 0x00040000002c083b */ /* 0x0004640000000200 */
.L_x_114:
[----:B------:R-:W-:Y:S05]  /*7100*/  BSYNC B1 ;  /* 0x0000000000017941 */ /* 0x000fea0003800000 */
.L_x_113:
[----:B--2---:R-:W-:Y:S05]  /*7110*/  VIADD R0, R34, 0x40 ;  /* 0x0000004022007836 */ /* 0x004fea0000000000 */
        /* <DEDUP_REMOVED lines=20> */
.L_x_118:
[----:B------:R-:W-:Y:S01]  /*7260*/  ISETP.NE.AND P6, PT, R81, RZ, PT ;  /* 0x000000ff5100720c */ /* 0x000fe20003fc5270 */
[----:B------:R-:W-:Y:S05]  /*7270*/  WARPSYNC.ALL ;  /* 0x0000000000007948 */ /* 0x000fea0003800000 */
[----:B------:R-:W-:Y:S01]  /*7280*/  R2UR UR4, R34 ;  /* 0x00000000220472ca */ /* 0x000fe200000e0000 */
[----:B------:R-:W-:Y:S01]  /*7290*/  IMAD.U32 R0, RZ, RZ, UR40 ;  /* 0x00000028ff007e24 */ /* 0x000fe2000f8e00ff */
[----:B---3--:R-:W-:Y:S01]  /*72a0*/  LOP3.LUT R20, R52, 0xffffe000, RZ, 0xc0, !PT ;  /* 0xffffe00034147812 */ /* 0x008fe200078ec0ff */
        /* <DEDUP_REMOVED lines=24> */
[----:B----4-:R-:W-:Y:S01]  /*7430*/  LOP3.LUT R18, R48, 0xffffe000, RZ, 0xc0, !PT ;  /* 0xffffe00030127812 */ /* 0x010fe200078ec0ff */
        /* <DEDUP_REMOVED lines=68> */
.L_x_120:
[----:B------:R-:W-:Y:S05]  /*7880*/  BSYNC.RECONVERGENT B0 ;  /* 0x0000000000007941 */ /* 0x000fea0003800200 */
.L_x_119:
        /* <DEDUP_REMOVED lines=12> */
[----:B------:R-:W-:Y:S04]  /*7950*/  @P1 IMAD R87, R87, 0x2000, R88 ;  /* 0x0000200057571824 */ /* 0x000fe800078e0258 */
[----:B------:R-:W-:Y:S05]  /*7960*/  @P1 VIADD R3, R87, UR48 ;  /* 0x0000003057031c36 */ /* 0x000fea0008000000 */
[----:B------:R-:W-:Y:S01]  /*7970*/  @P1 IADD3 R91, PT, PT, R91, R3, RZ ;  /* 0x000000035b5b1210 */ /* 0x000fe20007ffe0ff */
[----:B------:R-:W-:Y:S01]  /*7980*/  @P1 IMAD.IADD R3, R75, 0x1, R3 ;  /* 0x000000014b031824 */ /* 0x000fe200078e0203 */
[----:B------:R-:W-:Y:S06]  /*7990*/  @P0 BRA `(.L_x_124) ;  /* 0x00000000000c0947 */ /* 0x000fec0003800000 */
[----:B------:R-:W-:Y:S04]  /*79a0*/  SHF.L.U32 R0, R74, 0x1f, RZ ;  /* 0x0000001f4a007819 */ /* 0x000fe800000006ff */
[----:B------:R-:W2:Y:S02]  /*79b0*/  SYNCS.PHASECHK.TRANS64.TRYWAIT P0, [R2+URZ+0x80], R0 ;  /* 0x00008000020075a7 */ /* 0x000ea400080011ff */
[----:B--2---:R-:W-:Y:S05]  /*79c0*/  @!P0 BRA `(.L_x_125) ;  /* 0x00000018000c8947 */ /* 0x004fea0003800000 */
.L_x_124:
[----:B------:R-:W-:Y:S05]  /*79d0*/  BSYNC B0 ;  /* 0x0000000000007941 */ /* 0x000fea0003800000 */
.L_x_123:
[----:B------:R-:W-:Y:S11]  /*79e0*/  ISETP.NE.AND P0, PT, R90, RZ, PT ;  /* 0x000000ff5a00720c */ /* 0x000ff60003f05270 */
[----:B------:R-:W-:Y:S02]  /*79f0*/  @!UPT UIADD3 URZ, UPT, UPT, URZ, URZ, URZ ;  /* 0x000000fffffff290 */ /* 0x000fe4000fffe0ff */
[----:B--2---:R-:W-:Y:S01]  /*7a00*/  @P0 IADD3 R0, PT, PT, R75, R91, RZ ;  /* 0x0000005b4b000210 */ /* 0x004fe20007ffe0ff */
[----:B------:R-:W-:Y:S05]  /*7a10*/  @P0 WARPSYNC.ALL ;  /* 0x0000000000000948 */ /* 0x000fea0003800000 */
[----:B------:R2:W3:Y:S04]  /*7a20*/  @P0 LDSM.16.M88.4 R52, [R87+UR48+0x400] ;  /* 0x000400305734083b */ /* 0x0004e80008000200 */
[----:B------:R2:W4:Y:S04]  /*7a30*/  @P0 LDSM.16.M88.4 R48, [R3+0x400] ;  /* 0x000400000330083b */ /* 0x0005280000000200 */
[----:B------:R2:W1:Y:S04]  /*7a40*/  @P0 LDSM.16.M88.4 R40, [R91+0x400] ;  /* 0x000400005b28083b */ /* 0x0004680000000200 */
[----:B------:R2:W1:Y:S02]  /*7a50*/  @P0 LDSM.16.M88.4 R44, [R0+0x400] ;  /* 0x00040000002c083b */ /* 0x0004640000000200 */
.L_x_122:
[----:B------:R-:W-:Y:S05]  /*7a60*/  BSYNC B1 ;  /* 0x0000000000017941 */ /* 0x000fea0003800000 */
.L_x_121:
        /* <DEDUP_REMOVED lines=21> */
.L_x_126:
[----:B------:R-:W-:Y:S01]  /*7bc0*/  ISETP.NE.AND P0, PT, R77, RZ, PT ;  /* 0x000000ff4d00720c */ /* 0x000fe20003f05270 */
[----:B------:R-:W-:Y:S05]  /*7bd0*/  WARPSYNC.ALL ;  /* 0x0000000000007948 */ /* 0x000fea0003800000 */
[----:B------:R-:W-:Y:S01]  /*7be0*/  R2UR UR4, R34 ;  /* 0x00000000220472ca */ /* 0x000fe200000e0000 */
[----:B------:R-:W-:Y:S01]  /*7bf0*/  BSSY.RECONVERGENT B0, `(.L_x_127) ;  /* 0x000005c000007945 */ /* 0x000fe20003800200 */
[----:B------:R-:W-:Y:S02]  /*7c00*/  R2UR UR5, R84 ;  /* 0x00000000540572ca */ /* 0x000fe400000e0000 */
[----:B---3--:R-:W-:Y:S02]  /*7c10*/  LOP3.LUT R0, R52, 0xffffe000, RZ, 0xc0, !PT ;  /* 0xffffe00034007812 */ /* 0x008fe400078ec0ff */
[----:B------:R-:W-:Y:S02]  /*7c20*/  LOP3.LUT R2, R53, 0xffffe000, RZ, 0xc0, !PT ;  /* 0xffffe00035027812 */ /* 0x000fe400078ec0ff */
[----:B------:R-:W-:Y:S02]  /*7c30*/  LOP3.LUT R3, R54, 0xffffe000, RZ, 0xc0, !PT ;  /* 0xffffe00036037812 */ /* 0x000fe400078ec0ff */
[----:B------:R-:W-:Y:S02]  /*7c40*/  LOP3.LUT R20, R55, 0xffffe000, RZ, 0xc0, !PT ;  /* 0xffffe00037147812 */ /* 0x000fe400078ec0ff */
[----:B----4-:R-:W-:Y:S01]  /*7c50*/  LOP3.LUT R21, R48, 0xffffe000, RZ, 0xc0, !PT ;  /* 0xffffe00030157812 */ /* 0x010fe200078ec0ff */
[----:B-1----:R-:W1:Y:S01]  /*7c60*/  LDTM.16dp128bit.x8 R4, tmem[UR4+0x60] ;  /* 0x00006004000479ee */ /* 0x002e620008180000 */
[----:B------:R-:W-:Y:S01]  /*7c70*/  LOP3.LUT R34, R49, 0xffffe000, RZ, 0xc0, !PT ;  /* 0xffffe00031227812 */ /* 0x000fe200078ec0ff */
[----:B------:R-:W-:Y:S01]  /*7c80*/  UIADD3 UR5, UPT, UPT, UR5, 0x110, URZ ;  /* 0x0000011005057890 */ /* 0x000fe2000fffe0ff */
[----:B------:R-:W-:Y:S01]  /*7c90*/  LOP3.LUT R36, R50, 0xffffe000, RZ, 0xc0, !PT ;  /* 0xffffe00032247812 */ /* 0x000fe200078ec0ff */
[----:B------:R-:W-:Y:S01]  /*7ca0*/  NOP ;  /* 0x0000000000007918 */ /* 0x000fe20000000000 */
[----:B------:R-:W-:Y:S01]  /*7cb0*/  LOP3.LUT R37, R51, 0xffffe000, RZ, 0xc0, !PT ;  /* 0xffffe00033257812 */ /* 0x000fe200078ec0ff */
[----:B------:R-:W-:Y:S01]  /*7cc0*/  UPRMT UR5, UR37, 0x654, UR5 ;  /* 0x0000065425057896 */ /* 0x000fe20008000005 */
[----:B------:R-:W-:Y:S02]  /*7cd0*/  LOP3.LUT R38, R40, 0xffffe000, RZ, 0xc0, !PT ;  /* 0xffffe00028267812 */ /* 0x000fe400078ec0ff */
[----:B------:R-:W-:Y:S02]  /*7ce0*/  LOP3.LUT R39, R41, 0xffffe000, RZ, 0xc0, !PT ;  /* 0xffffe00029277812 */ /* 0x000fe400078ec0ff */
[----:B------:R-:W-:Y:S02]  /*7cf0*/  LOP3.LUT R40, R42, 0xffffe000, RZ, 0xc0, !PT ;  /* 0xffffe0002a287812 */ /* 0x000fe400078ec0ff */
[----:B------:R-:W-:Y:S02]  /*7d00*/  LOP3.LUT R41, R43, 0xffffe000, RZ, 0xc0, !PT ;  /* 0xffffe0002b297812 */ /* 0x000fe400078ec0ff */
[----:B------:R-:W-:Y:S01]  /*7d10*/  LOP3.LUT R42, R44, 0xffffe000, RZ, 0xc0, !PT ;  /* 0xffffe0002c2a7812 */ /* 0x000fe200078ec0ff */
[----:B-1----:R-:W-:Y:S01]  /*7d20*/  SYNCS.ARRIVE.TRANS64.RED.A1T0 RZ, [UR5], RZ ;  /* 0x000000ffffff79a7 */ /* 0x002fe20008100405 */
[----:B------:R-:W-:Y:S02]  /*7d30*/  LOP3.LUT R43, R45, 0xffffe000, RZ, 0xc0, !PT ;  /* 0xffffe0002d2b7812 */ /* 0x000fe400078ec0ff */
[----:B------:R-:W-:Y:S02]  /*7d40*/  LOP3.LUT R44, R46, 0xffffe000, RZ, 0xc0, !PT ;  /* 0xffffe0002e2c7812 */ /* 0x000fe400078ec0ff */
[----:B------:R-:W-:Y:S01]  /*7d50*/  LOP3.LUT R45, R47, 0xffffe000, RZ, 0xc0, !PT ;  /* 0xffffe0002f2d7812 */ /* 0x000fe200078ec0ff */
[C---:B------:R-:W-:Y:S01]  /*7d60*/  FMUL R4, R33.reuse, R4 ;  /* 0x0000000421047220 */ /* 0x040fe20000400000 */
[C---:B------:R-:W-:Y:S01]  /*7d70*/  FMUL R5, R33.reuse, R5 ;  /* 0x0000000521057220 */ /* 0x040fe20000400000 */
[C---:B------:R-:W-:Y:S01]  /*7d80*/  FMUL R6, R33.reuse, R6 ;  /* 0x0000000621067220 */ /* 0x040fe20000400000 */
[----:B------:R-:W-:Y:S01]  /*7d90*/  FMUL R7, R33, R7 ;  /* 0x0000000721077220 */ /* 0x000fe20000400000 */
[----:B------:R-:W-:Y:S01]  /*7da0*/  FFMA R4, R35, R0, R4 ;  /* 0x0000000023047223 */ /* 0x000fe20000000004 */
[----:B------:R-:W-:Y:S01]  /*7db0*/  FMUL R8, R33, R8 ;  /* 0x0000000821087220 */ /* 0x000fe20000400000 */
[----:B------:R-:W-:Y:S01]  /*7dc0*/  FFMA R5, R35, R2, R5 ;  /* 0x0000000223057223 */ /* 0x000fe20000000005 */
[----:B------:R-:W-:Y:S01]  /*7dd0*/  FMUL R9, R33, R9 ;  /* 0x0000000921097220 */ /* 0x000fe20000400000 */
[----:B------:R-:W-:Y:S01]  /*7de0*/  FFMA R6, R35, R3, R6 ;  /* 0x0000000323067223 */ /* 0x000fe20000000006 */
[----:B------:R-:W-:Y:S01]  /*7df0*/  F2FP.TF32.F32.PACK_B R4, R4 ;  /* 0x00000004ff04723e */ /* 0x000fe200024050ff */
[----:B------:R-:W-:Y:S01]  /*7e00*/  FMUL R10, R33, R10 ;  /* 0x0000000a210a7220 */ /* 0x000fe20000400000 */
[----:B------:R-:W-:Y:S01]  /*7e10*/  F2FP.TF32.F32.PACK_B R5, R5 ;  /* 0x00000005ff05723e */ /* 0x000fe200024050ff */
[----:B------:R-:W-:Y:S01]  /*7e20*/  FFMA R7, R35, R20, R7 ;  /* 0x0000001423077223 */ /* 0x000fe20000000007 */
[----:B------:R-:W-:Y:S01]  /*7e30*/  FMUL R11, R33, R11 ;  /* 0x0000000b210b7220 */ /* 0x000fe20000400000 */
        /* <DEDUP_REMOVED lines=8> */
[----:B------:R-:W-:Y:S01]  /*7ec0*/  F2FP.TF32.F32.PACK_B R6, R6 ;  /* 0x00000006ff06723e */ /* 0x000fe200024050ff */
[----:B------:R-:W-:Y:S01]  /*7ed0*/  FFMA R12, R35, R38, R12 ;  /* 0x00000026230c7223 */ /* 0x000fe2000000000c */
[----:B------:R-:W-:Y:S01]  /*7ee0*/  F2FP.TF32.F32.PACK_B R7, R7 ;  /* 0x00000007ff07723e */ /* 0x000fe200024050ff */
[----:B------:R-:W-:Y:S01]  /*7ef0*/  FMUL R16, R33, R16 ;  /* 0x0000001021107220 */ /* 0x000fe20000400000 */
[----:B------:R-:W-:Y:S01]  /*7f00*/  FFMA R13, R35, R39, R13 ;  /* 0x00000027230d7223 */ /* 0x000fe2000000000d */
[----:B------:R-:W-:Y:S01]  /*7f10*/  FMUL R17, R33, R17 ;  /* 0x0000001121117220 */ /* 0x000fe20000400000 */
[----:B------:R-:W-:Y:S01]  /*7f20*/  FFMA R14, R35, R40, R14 ;  /* 0x00000028230e7223 */ /* 0x000fe2000000000e */
[----:B------:R1:W-:Y:S01]  /*7f30*/  STSM.16.M88.4 [R83+0x6400], R4 ;  /* 0x0064000453007844 */ /* 0x0003e20000000200 */
[----:B------:R-:W-:Y:S01]  /*7f40*/  FMUL R18, R33, R18 ;  /* 0x0000001221127220 */ /* 0x000fe20000400000 */
[----:B------:R-:W-:Y:S01]  /*7f50*/  FFMA R15, R35, R41, R15 ;  /* 0x00000029230f7223 */ /* 0x000fe2000000000f */
[----:B------:R-:W-:Y:S01]  /*7f60*/  FMUL R19, R33, R19 ;  /* 0x0000001321137220 */ /* 0x000fe20000400000 */
[----:B------:R-:W-:Y:S01]  /*7f70*/  F2FP.TF32.F32.PACK_B R8, R8 ;  /* 0x00000008ff08723e */ /* 0x000fe200024050ff */
[C---:B------:R-:W-:Y:S01]  /*7f80*/  FFMA R16, R35.reuse, R42, R16 ;  /* 0x0000002a23107223 */ /* 0x040fe20000000010 */
[----:B------:R-:W-:Y:S01]  /*7f90*/  F2FP.TF32.F32.PACK_B R9, R9 ;  /* 0x00000009ff09723e */ /* 0x000fe200024050ff */
[C---:B------:R-:W-:Y:S01]  /*7fa0*/  FFMA R17, R35.reuse, R43, R17 ;  /* 0x0000002b23117223 */ /* 0x040fe20000000011 */
[----:B------:R-:W-:Y:S01]  /*7fb0*/  F2FP.TF32.F32.PACK_B R10, R10 ;  /* 0x0000000aff0a723e */ /* 0x000fe200024050ff */
[C---:B------:R-:W-:Y:S01]  /*7fc0*/  FFMA R18, R35.reuse, R44, R18 ;  /* 0x0000002c23127223 */ /* 0x040fe20000000012 */
[----:B------:R-:W-:Y:S01]  /*7fd0*/  F2FP.TF32.F32.PACK_B R11, R11 ;  /* 0x0000000bff0b723e */ /* 0x000fe200024050ff */
[----:B------:R-:W-:Y:S01]  /*7fe0*/  FFMA R19, R35, R45, R19 ;  /* 0x0000002d23137223 */ /* 0x000fe20000000013 */
[----:B------:R-:W-:Y:S02]  /*7ff0*/  F2FP.TF32.F32.PACK_B R12, R12 ;  /* 0x0000000cff0c723e */ /* 0x000fe400024050ff */
[----:B------:R-:W-:Y:S01]  /*8000*/  F2FP.TF32.F32.PACK_B R13, R13 ;  /* 0x0000000dff0d723e */ /* 0x000fe200024050ff */
[----:B------:R1:W-:Y:S01]  /*8010*/  STSM.16.M88.4 [R82+0x6400], R8 ;  /* 0x0064000852007844 */ /* 0x0003e20000000200 */
[----:B------:R-:W-:Y:S02]  /*8020*/  F2FP.TF32.F32.PACK_B R14, R14 ;  /* 0x0000000eff0e723e */ /* 0x000fe400024050ff */
[----:B------:R-:W-:Y:S02]  /*8030*/  F2FP.TF32.F32.PACK_B R15, R15 ;  /* 0x0000000fff0f723e */ /* 0x000fe400024050ff */
[----:B------:R-:W-:Y:S02]  /*8040*/  F2FP.TF32.F32.PACK_B R16, R16 ;  /* 0x00000010ff10723e */ /* 0x000fe400024050ff */
[----:B------:R-:W-:Y:S01]  /*8050*/  F2FP.TF32.F32.PACK_B R17, R17 ;  /* 0x00000011ff11723e */ /* 0x000fe200024050ff */
[----:B------:R1:W-:Y:S01]  /*8060*/  STSM.16.M88.4 [R85+0x6000], R12 ;  /* 0x0060000c55007844 */ /* 0x0003e20000000200 */
[----:B------:R-:W-:Y:S02]  /*8070*/  F2FP.TF32.F32.PACK_B R18, R18 ;  /* 0x00000012ff12723e */ /* 0x000fe400024050ff */
[----:B------:R-:W-:Y:S05]  /*8080*/  F2FP.TF32.F32.PACK_B R19, R19 ;  /* 0x00000013ff13723e */ /* 0x000fea00024050ff */
        /* <DEDUP_REMOVED lines=18> */
.L_x_128:
[----:B------:R-:W-:Y:S05]  /*81b0*/  BSYNC.RECONVERGENT B0 ;  /* 0x0000000000007941 */ /* 0x000fea0003800200 */
.L_x_127:
[----:B------:R-:W-:Y:S01]  /*81c0*/  BAR.SYNC.DEFER_BLOCKING 0x1, 0x80 ;  /* 0x0042000000007b1d */ /* 0x000fe20000010000 */
[----:B------:R-:W-:Y:S01]  /*81d0*/  UISETP.NE.AND UP0, UPT, UR49, -0x4, UPT ;  /* 0xfffffffc3100788c */ /* 0x000fe2000bf05270 */
[----:B------:R-:W-:Y:S08]  /*81e0*/  IADD3 R31, PT, PT, R31, 0x1, RZ ;  /* 0x000000011f1f7810 */ /* 0x000ff00007ffe0ff */
[----:B------:R-:W-:Y:S05]  /*81f0*/  BRA.U !UP0, `(.L_x_129) ;  /* 0x0000000108287547 */ /* 0x000fea000b800000 */
[----:B------:R-:W-:Y:S01]  /*8200*/  ISETP.NE.AND P0, PT, R81, RZ, PT ;  /* 0x000000ff5100720c */ /* 0x000fe20003f05270 */
[----:B------:R-:W-:Y:S01]  /*8210*/  IMAD.U32 R2, RZ, RZ, UR51 ;  /* 0x00000033ff027e24 */ /* 0x000fe2000f8e00ff */
[----:B------:R-:W-:Y:S01]  /*8220*/  UIADD3 UR51, UPT, UPT, UR51, 0x1, URZ ;  /* 0x0000000133337890 */ /* 0x000fe2000fffe0ff */
[----:B------:R-:W-:Y:S03]  /*8230*/  IMAD.U32 R0, RZ, RZ, UR37 ;  /* 0x00000025ff007e24 */ /* 0x000fe6000f8e00ff */
[----:B------:R-:W-:Y:S04]  /*8240*/  UISETP.NE.AND UP0, UPT, UR51, 0x4, UPT ;  /* 0x000000043300788c */ /* 0x000fe8000bf05270 */
[----:B------:R-:W-:Y:S03]  /*8250*/  USEL UR51, UR51, URZ, UP0 ;  /* 0x000000ff33337287 */ /* 0x000fe60008000000 */
[----:B------:R-:W-:Y:S05]  /*8260*/  @P0 LEA R2, R2, UR48, 0x3 ;  /* 0x0000003002020c11 */ /* 0x000fea000f8e18ff */
[----:B------:R-:W-:Y:S05]  /*8270*/  @P0 VIADD R2, R2, 0xa0 ;  /* 0x000000a002020836 */ /* 0x000fea0000000000 */
[----:B------:R-:W-:Y:S04]  /*8280*/  @P0 PRMT R0, R0, 0x654, R2 ;  /* 0x0000065400000816 */ /* 0x000fe80000000002 */
[----:B------:R2:W-:Y:S03]  /*8290*/  @P0 SYNCS.ARRIVE.TRANS64.RED.A1T0 RZ, [R0+URZ], RZ ;  /* 0x000000ff00ff09a7 */ /* 0x0005e600081004ff */
.L_x_129:
[----:B------:R-:W-:Y:S01]  /*82a0*/  ISETP.NE.AND P2, PT, R78, RZ, PT ;  /* 0x000000ff4e00720c */ /* 0x000fe20003f45270 */
[----:B------:R-:W-:Y:S01]  /*82b0*/  UIADD3 UR49, UPT, UPT, UR49, 0x4, URZ ;  /* 0x0000000431317890 */ /* 0x000fe2000fffe0ff */
[----:B------:R-:W-:Y:S01]  /*82c0*/  ISETP.NE.AND P0, PT, R80, 0x2, PT ;  /* 0x000000025000780c */ /* 0x000fe20003f05270 */
[----:B-1----:R-:W-:Y:S01]  /*82d0*/  IMAD.IADD R14, R29, 0x1, R62 ;  /* 0x000000011d0e7824 */ /* 0x002fe200078e023e */
[----:B------:R-:W-:Y:S01]  /*82e0*/  ISETP.NE.AND P1, PT, R31, 0x4, PT ;  /* 0x000000041f00780c */ /* 0x000fe20003f25270 */
[----:B------:R-:W-:Y:S01]  /*82f0*/  IMAD.IADD R15, R30, 0x1, R63 ;  /* 0x000000011e0f7824 */ /* 0x000fe200078e023f */
[----:B------:R-:W-:Y:S02]  /*8300*/  SEL R2, RZ, 0x1, P0 ;  /* 0x00000001ff027807 */ /* 0x000fe40000000000 */
[----:B--2---:R-:W-:Y:S02]  /*8310*/  SEL R0, RZ, 0x1, P1 ;  /* 0x00000001ff007807 */ /* 0x004fe40000800000 */
[----:B------:R-:W-:Y:S02]  /*8320*/  LOP3.LUT R72, R72, R2, RZ, 0x3c, !PT ;  /* 0x0000000248487212 */ /* 0x000fe400078e3cff */
[----:B------:R-:W-:Y:S02]  /*8330*/  LOP3.LUT R73, R73, R0, RZ, 0x3c, !PT ;  /* 0x0000000049497212 */ /* 0x000fe400078e3cff */
[----:B------:R-:W-:Y:S02]  /*8340*/  @P2 R2UR UR36, R71 ;  /* 0x00000000472422ca */ /* 0x000fe400000e0000 */
[----:B------:R-:W-:Y:S02]  /*8350*/  SEL R80, R80, RZ, P0 ;  /* 0x000000ff50507207 */ /* 0x000fe40000000000 */
[----:B------:R-:W-:Y:S01]  /*8360*/  SEL R31, R31, RZ, P1 ;  /* 0x000000ff1f1f7207 */ /* 0x000fe20000800000 */
[----:B------:R-:W-:Y:S10]  /*8370*/  @P2 BRA `(.L_x_130) ;  /* 0xffffffcc00082947 */ /* 0x000ff4000383ffff */
[----:B------:R-:W-:-:S09]  /*8380*/  UISETP.NE.AND UP0, UPT, UR50, URZ, UPT ;  /* 0x000000ff3200728c */ /* 0x000fd2000bf05270 */
[----:B------:R-:W-:Y:S05]  /*8390*/  BRA.U !UP0, `(.L_x_131) ;  /* 0x0000000108487547 */ /* 0x000fea000b800000 */
[----:B------:R-:W1:Y:S02]  /*83a0*/  LDCU.64 UR4, c[0x0][0x890] ;  /* 0x00011200ff0477ac */ /* 0x000e640008000a00 */
[----:B-1----:R-:W-:-:S04]  /*83b0*/  UISETP.NE.U32.AND UP0, UPT, UR4, URZ, UPT ;  /* 0x000000ff0400728c */ /* 0x002fc8000bf05070 */
[----:B------:R-:W-:-:S09]  /*83c0*/  UISETP.NE.AND.EX UP0, UPT, UR5, URZ, UPT, UP0 ;  /* 0x000000ff0500728c */ /* 0x000fd2000bf05300 */
[----:B------:R-:W-:Y:S05]  /*83d0*/  BRA.U UP0, `(.L_x_132) ;  /* 0x00000001000c7547 */ /* 0x000fea000b800000 */
[----:B------:R-:W-:-:S13]  /*83e0*/  FSETP.NEU.AND P0, PT, R35, RZ, PT ;  /* 0x000000ff2300720b */ /* 0x000fda0003f0d000 */
[----:B------:R-:W-:Y:S05]  /*83f0*/  @!P0 EXIT ;  /* 0x000000000000894d */ /* 0x000fea0003800000 */
[----:B------:R-:W-:Y:S05]  /*8400*/  BRA `(.L_x_131) ;  /* 0x00000000002c7947 */ /* 0x000fea0003800000 */
.L_x_132:
[----:B------:R-:W-:Y:S01]  /*8410*/  ISETP.NE.AND P0, PT, R79, RZ, PT ;  /* 0x000000ff4f00720c */ /* 0x000fe20003f05270 */
[----:B------:R-:W-:-:S12]  /*8420*/  BSSY.RECONVERGENT B0, `(.L_x_131) ;  /* 0x0000009000007945 */ /* 0x000fd80003800200 */
[----:B------:R-:W-:Y:S05]  /*8430*/  @P0 BRA `(.L_x_133) ;  /* 0x0000000000140947 */ /* 0x000fea0003800000 */
[----:B------:R-:W1:Y:S02]  /*8440*/  LDCU.64 UR4, c[0x0][0x888] ;  /* 0x00011100ff0477ac */ /* 0x000e640008000a00 */
[----:B-1----:R-:W-:-:S04]  /*8450*/  ISETP.NE.U32.AND P0, PT, RZ, UR4, PT ;  /* 0x00000004ff007c0c */ /* 0x002fc8000bf05070 */
[----:B------:R-:W-:-:S13]  /*8460*/  ISETP.NE.AND.EX P0, PT, RZ, UR5, PT, P0 ;  /* 0x00000005ff007c0c */ /* 0x000fda000bf05300 */
[----:B------:R-:W-:Y:S05]  /*8470*/  @!P0 EXIT ;  /* 0x000000000000894d */ /* 0x000fea0003800000 */
[----:B------:R-:W-:Y:S05]  /*8480*/  BRA `(.L_x_134) ;  /* 0x0000000000087947 */ /* 0x000fea0003800000 */
.L_x_133:
[----:B------:R-:W-:-:S13]  /*8490*/  FSETP.NEU.AND P0, PT, R35, RZ, PT ;  /* 0x000000ff2300720b */ /* 0x000fda0003f0d000 */
[----:B------:R-:W-:Y:S05]  /*84a0*/  @!P0 EXIT ;  /* 0x000000000000894d */ /* 0x000fea0003800000 */
.L_x_134:
[----:B------:R-:W-:Y:S05]  /*84b0*/  BSYNC.RECONVERGENT B0 ;  /* 0x0000000000007941 */ /* 0x000fea0003800200 */
.L_x_131:
[----:B------:R-:W-:Y:S01]  /*84c0*/  ULEA UR4, UR51, UR48, 0x3 ;  /* 0x0000003033047291 */ /* 0x000fe2000f8e18ff */
[----:B------:R-:W-:-:S04]  /*84d0*/  DEPBAR.LE SB0, 0x0 ;  /* 0x000080000000791a */ /* 0x000fc80000000000 */
[----:B------:R-:W-:-:S04]  /*84e0*/  UIADD3 UR4, UPT, UPT, UR4, 0xa0, URZ ;  /* 0x000000a004047890 */ /* 0x000fc8000fffe0ff */
[----:B------:R-:W-:-:S09]  /*84f0*/  UPRMT UR4, UR37, 0x654, UR4 ;  /* 0x0000065425047896 */ /* 0x000fd20008000004 */
[----:B------:R-:W-:Y:S01]  /*8500*/  SYNCS.ARRIVE.TRANS64.RED.A1T0 RZ, [UR4], RZ ;  /* 0x000000ffffff79a7 */ /* 0x000fe20008100404 */
[----:B------:R-:W-:Y:S05]  /*8510*/  EXIT ;  /* 0x000000000000794d */ /* 0x000fea0003800000 */
.L_x_19:
[----:B--2---:R2:W1:Y:S02]  /*8520*/  SYNCS.PHASECHK.TRANS64.TRYWAIT P0, [R2+URZ+0x140], R3 ;  /* 0x00014003020075a7 */ /* 0x00446400080011ff */
[----:B-1----:R-:W-:Y:S05]  /*8530*/  @!P0 NANOSLEEP.SYNCS 0x989680 ;  /* 0x009896800000895d */ /* 0x002fea0003900000 */
[----:B------:R-:W1:Y:S02]  /*8540*/  @!P0 SYNCS.PHASECHK.TRANS64 P0, [R2+URZ+0x140], R3 ;  /* 0x00014003020085a7 */ /* 0x000e6400080010ff */
[----:B-1----:R-:W-:Y:S05]  /*8550*/  @!P0 BRA `(.L_x_19) ;  /* 0xfffffffc00f08947 */ /* 0x002fea000383ffff */
[----:B------:R-:W-:Y:S05]  /*8560*/  BRA `(.L_x_135) ;  /* 0xffffff90003c7947 */ /* 0x000fea000383ffff */
.L_x_22:
[----:B-1----:R-:W-:-:S07]  /*8570*/  MOV R2, UR33 ;  /* 0x0000002100027c02 */ /* 0x002fce0008000f00 */
.L_x_136:
[----:B-1----:R1:W2:Y:S02]  /*8580*/  SYNCS.PHASECHK.TRANS64.TRYWAIT P0, [R2+URZ+0x40], R4 ;  /* 0x00004004020075a7 */ /* 0x0022a400080011ff */
[----:B--2---:R-:W-:Y:S05]  /*8590*/  @!P0 NANOSLEEP.SYNCS 0x989680 ;  /* 0x009896800000895d */ /* 0x004fea0003900000 */
[----:B------:R-:W2:Y:S02]  /*85a0*/  @!P0 SYNCS.PHASECHK.TRANS64 P0, [R2+URZ+0x40], R4 ;  /* 0x00004004020085a7 */ /* 0x000ea400080010ff */
[----:B--2---:R-:W-:Y:S05]  /*85b0*/  @!P0 BRA `(.L_x_136) ;  /* 0xfffffffc00f08947 */ /* 0x004fea000383ffff */
[----:B------:R-:W-:Y:S05]  /*85c0*/  BRA `(.L_x_21) ;  /* 0xffffff90008c7947 */ /* 0x000fea000383ffff */
.L_x_28:
[----:B-1----:R-:W-:-:S07]  /*85d0*/  MOV R2, UR17 ;  /* 0x0000001100027c02 */ /* 0x002fce0008000f00 */
.L_x_137:
[----:B-1----:R1:W2:Y:S02]  /*85e0*/  SYNCS.PHASECHK.TRANS64.TRYWAIT P0, [R2+URZ+0x40], R4 ;  /* 0x00004004020075a7 */ /* 0x0022a400080011ff */
[----:B--2---:R-:W-:Y:S05]  /*85f0*/  @!P0 NANOSLEEP.SYNCS 0x989680 ;  /* 0x009896800000895d */ /* 0x004fea0003900000 */
[----:B------:R-:W2:Y:S02]  /*8600*/  @!P0 SYNCS.PHASECHK.TRANS64 P0, [R2+URZ+0x40], R4 ;  /* 0x00004004020085a7 */ /* 0x000ea400080010ff */
[----:B--2---:R-:W-:Y:S05]  /*8610*/  @!P0 BRA `(.L_x_137) ;  /* 0xfffffffc00f08947 */ /* 0x004fea000383ffff */
[----:B------:R-:W-:Y:S05]  /*8620*/  BRA `(.L_x_27) ;  /* 0xffffff9400347947 */ /* 0x000fea000383ffff */
.L_x_32:
[----:B-1----:R1:W2:Y:S02]  /*8630*/  SYNCS.PHASECHK.TRANS64.TRYWAIT P0, [R2+URZ+0xd0], R3 ;  /* 0x0000d003020075a7 */ /* 0x0022a400080011ff */
[----:B--2---:R-:W-:Y:S05]  /*8640*/  @!P0 NANOSLEEP.SYNCS 0x989680 ;  /* 0x009896800000895d */ /* 0x004fea0003900000 */
[----:B------:R-:W2:Y:S02]  /*8650*/  @!P0 SYNCS.PHASECHK.TRANS64 P0, [R2+URZ+0xd0], R3 ;  /* 0x0000d003020085a7 */ /* 0x000ea400080010ff */
[----:B--2---:R-:W-:Y:S05]  /*8660*/  @!P0 BRA `(.L_x_32) ;  /* 0xfffffffc00f08947 */ /* 0x004fea000383ffff */
[----:B------:R-:W-:Y:S05]  /*8670*/  BRA `(.L_x_138) ;  /* 0xffffff9400c47947 */ /* 0x000fea000383ffff */
.L_x_36:
[----:B----4-:R-:W-:-:S07]  /*8680*/  MOV R0, UR5 ;  /* 0x0000000500007c02 */ /* 0x010fce0008000f00 */
.L_x_139:
[----:B-1----:R1:W2:Y:S02]  /*8690*/  SYNCS.PHASECHK.TRANS64.TRYWAIT P0, [R0+URZ], R2 ;  /* 0x00000002000075a7 */ /* 0x0022a400080011ff */
[----:B--2---:R-:W-:Y:S05]  /*86a0*/  @!P0 NANOSLEEP.SYNCS 0x989680 ;  /* 0x009896800000895d */ /* 0x004fea0003900000 */
[----:B------:R-:W2:Y:S02]  /*86b0*/  @!P0 SYNCS.PHASECHK.TRANS64 P0, [R0+URZ], R2 ;  /* 0x00000002000085a7 */ /* 0x000ea400080010ff */
[----:B--2---:R-:W-:Y:S05]  /*86c0*/  @!P0 BRA `(.L_x_139) ;  /* 0xfffffffc00f08947 */ /* 0x004fea000383ffff */
[----:B------:R-:W-:Y:S05]  /*86d0*/  BRA `(.L_x_140) ;  /* 0xffffff9c00347947 */ /* 0x000fea000383ffff */
.L_x_37:
[----:B----4-:R-:W-:-:S07]  /*86e0*/  MOV R0, UR5 ;  /* 0x0000000500007c02 */ /* 0x010fce0008000f00 */
.L_x_141:
[----:B-1----:R1:W2:Y:S02]  /*86f0*/  SYNCS.PHASECHK.TRANS64.TRYWAIT P0, [R0+URZ], R3 ;  /* 0x00000003000075a7 */ /* 0x0022a400080011ff */
[----:B--2---:R-:W-:Y:S05]  /*8700*/  @!P0 NANOSLEEP.SYNCS 0x989680 ;  /* 0x009896800000895d */ /* 0x004fea0003900000 */
[----:B------:R-:W2:Y:S02]  /*8710*/  @!P0 SYNCS.PHASECHK.TRANS64 P0, [R0+URZ], R3 ;  /* 0x00000003000085a7 */ /* 0x000ea400080010ff */
[----:B--2---:R-:W-:Y:S05]  /*8720*/  @!P0 BRA `(.L_x_141) ;  /* 0xfffffffc00f08947 */ /* 0x004fea000383ffff */
[----:B------:R-:W-:Y:S05]  /*8730*/  BRA `(.L_x_142) ;  /* 0xffffff9c00407947 */ /* 0x000fea000383ffff */
.L_x_38:
[----:B----4-:R-:W-:-:S07]  /*8740*/  MOV R0, UR5 ;  /* 0x0000000500007c02 */ /* 0x010fce0008000f00 */
.L_x_143:
[----:B-1----:R1:W2:Y:S02]  /*8750*/  SYNCS.PHASECHK.TRANS64.TRYWAIT P0, [R0+URZ], R3 ;  /* 0x00000003000075a7 */ /* 0x0022a400080011ff */
[----:B--2---:R-:W-:Y:S05]  /*8760*/  @!P0 NANOSLEEP.SYNCS 0x989680 ;  /* 0x009896800000895d */ /* 0x004fea0003900000 */
[----:B------:R-:W2:Y:S02]  /*8770*/  @!P0 SYNCS.PHASECHK.TRANS64 P0, [R0+URZ], R3 ;  /* 0x00000003000085a7 */ /* 0x000ea400080010ff */
[----:B--2---:R-:W-:Y:S05]  /*8780*/  @!P0 BRA `(.L_x_143) ;  /* 0xfffffffc00f08947 */ /* 0x004fea000383ffff */
[----:B------:R-:W-:Y:S05]  /*8790*/  BRA `(.L_x_144) ;  /* 0xffffff9c004c7947 */ /* 0x000fea000383ffff */
.L_x_39:
[----:B----4-:R-:W-:-:S07]  /*87a0*/  MOV R0, UR5 ;  /* 0x0000000500007c02 */ /* 0x010fce0008000f00 */
.L_x_145:
[----:B-1----:R1:W2:Y:S02]  /*87b0*/  SYNCS.PHASECHK.TRANS64.TRYWAIT P0, [R0+URZ], R3 ;  /* 0x00000003000075a7 */ /* 0x0022a400080011ff */
[----:B--2---:R-:W-:Y:S05]  /*87c0*/  @!P0 NANOSLEEP.SYNCS 0x989680 ;  /* 0x009896800000895d */ /* 0x004fea0003900000 */
[----:B------:R-:W2:Y:S02]  /*87d0*/  @!P0 SYNCS.PHASECHK.TRANS64 P0, [R0+URZ], R3 ;  /* 0x00000003000085a7 */ /* 0x000ea400080010ff */
[----:B--2---:R-:W-:Y:S05]  /*87e0*/  @!P0 BRA `(.L_x_145) ;  /* 0xfffffffc00f08947 */ /* 0x004fea000383ffff */
[----:B------:R-:W-:Y:S05]  /*87f0*/  BRA `(.L_x_146) ;  /* 0xffffff9c00587947 */ /* 0x000fea000383ffff */
.L_x_40:
[----:B----4-:R-:W-:-:S07]  /*8800*/  MOV R0, UR5 ;  /* 0x0000000500007c02 */ /* 0x010fce0008000f00 */
.L_x_147:
[----:B-1----:R1:W2:Y:S02]  /*8810*/  SYNCS.PHASECHK.TRANS64.TRYWAIT P0, [R0+URZ], R3 ;  /* 0x00000003000075a7 */ /* 0x0022a400080011ff */
[----:B--2---:R-:W-:Y:S05]  /*8820*/  @!P0 NANOSLEEP.SYNCS 0x989680 ;  /* 0x009896800000895d */ /* 0x004fea0003900000 */
[----:B------:R-:W2:Y:S02]  /*8830*/  @!P0 SYNCS.PHASECHK.TRANS64 P0, [R0+URZ], R3 ;  /* 0x00000003000085a7 */ /* 0x000ea400080010ff */
[----:B--2---:R-:W-:Y:S05]  /*8840*/  @!P0 BRA `(.L_x_147) ;  /* 0xfffffffc00f08947 */ /* 0x004fea000383ffff */
[----:B------:R-:W-:Y:S05]  /*8850*/  BRA `(.L_x_148) ;  /* 0xffffff9c00647947 */ /* 0x000fea000383ffff */
.L_x_41:
[----:B----4-:R-:W-:-:S07]  /*8860*/  MOV R0, UR5 ;  /* 0x0000000500007c02 */ /* 0x010fce0008000f00 */
.L_x_149:
[----:B-1----:R1:W2:Y:S02]  /*8870*/  SYNCS.PHASECHK.TRANS64.TRYWAIT P0, [R0+URZ], R3 ;  /* 0x00000003000075a7 */ /* 0x0022a400080011ff */
[----:B--2---:R-:W-:Y:S05]  /*8880*/  @!P0 NANOSLEEP.SYNCS 0x989680 ;  /* 0x009896800000895d */ /* 0x004fea0003900000 */
[----:B------:R-:W2:Y:S02]  /*8890*/  @!P0 SYNCS.PHASECHK.TRANS64 P0, [R0+URZ], R3 ;  /* 0x00000003000085a7 */ /* 0x000ea400080010ff */
[----:B--2---:R-:W-:Y:S05]  /*88a0*/  @!P0 BRA `(.L_x_149) ;  /* 0xfffffffc00f08947 */ /* 0x004fea000383ffff */
[----:B------:R-:W-:Y:S05]  /*88b0*/  BRA `(.L_x_150) ;  /* 0xffffff9c00707947 */ /* 0x000fea000383ffff */
.L_x_42:
[----:B----4-:R-:W-:-:S07]  /*88c0*/  MOV R0, UR5 ;  /* 0x0000000500007c02 */ /* 0x010fce0008000f00 */
.L_x_151:
[----:B-1----:R1:W2:Y:S02]  /*88d0*/  SYNCS.PHASECHK.TRANS64.TRYWAIT P0, [R0+URZ], R3 ;  /* 0x00000003000075a7 */ /* 0x0022a400080011ff */
[----:B--2---:R-:W-:Y:S05]  /*88e0*/  @!P0 NANOSLEEP.SYNCS 0x989680 ;  /* 0x009896800000895d */ /* 0x004fea0003900000 */
[----:B------:R-:W2:Y:S02]  /*88f0*/  @!P0 SYNCS.PHASECHK.TRANS64 P0, [R0+URZ], R3 ;  /* 0x00000003000085a7 */ /* 0x000ea400080010ff */
[----:B--2---:R-:W-:Y:S05]  /*8900*/  @!P0 BRA `(.L_x_151) ;  /* 0xfffffffc00f08947 */ /* 0x004fea000383ffff */
[----:B------:R-:W-:Y:S05]  /*8910*/  BRA `(.L_x_152) ;  /* 0xffffff9c007c7947 */ /* 0x000fea000383ffff */
.L_x_45:
[----:B-1----:R1:W2:Y:S02]  /*8920*/  SYNCS.PHASECHK.TRANS64.TRYWAIT P0, [R0+URZ+0x130], R4 ;  /* 0x00013004000075a7 */ /* 0x0022a400080011ff */
[----:B--2---:R-:W-:Y:S05]  /*8930*/  @!P0 NANOSLEEP.SYNCS 0x989680 ;  /* 0x009896800000895d */ /* 0x004fea0003900000 */
[----:B------:R-:W2:Y:S02]  /*8940*/  @!P0 SYNCS.PHASECHK.TRANS64 P0, [R0+URZ+0x130], R4 ;  /* 0x00013004000085a7 */ /* 0x000ea400080010ff */
[----:B--2---:R-:W-:Y:S05]  /*8950*/  @!P0 BRA `(.L_x_45) ;  /* 0xfffffffc00f08947 */ /* 0x004fea000383ffff */
[----:B------:R-:W-:Y:S05]  /*8960*/  BRA `(.L_x_153) ;  /* 0xffffff9c00d87947 */ /* 0x000fea000383ffff */
.L_x_46:
[----:B------:R-:W-:-:S07]  /*8970*/  MOV R0, UR5 ;  /* 0x0000000500007c02 */ /* 0x000fce0008000f00 */
.L_x_154:
[----:B-1----:R1:W2:Y:S02]  /*8980*/  SYNCS.PHASECHK.TRANS64.TRYWAIT P0, [R0+URZ+0xe0], R5 ;  /* 0x0000e005000075a7 */ /* 0x0022a400080011ff */
[----:B--2---:R-:W-:Y:S05]  /*8990*/  @!P0 NANOSLEEP.SYNCS 0x989680 ;  /* 0x009896800000895d */ /* 0x004fea0003900000 */
[----:B------:R-:W2:Y:S02]  /*89a0*/  @!P0 SYNCS.PHASECHK.TRANS64 P0, [R0+URZ+0xe0], R5 ;  /* 0x0000e005000085a7 */ /* 0x000ea400080010ff */
[----:B--2---:R-:W-:Y:S05]  /*89b0*/  @!P0 BRA `(.L_x_154) ;  /* 0xfffffffc00f08947 */ /* 0x004fea000383ffff */
[----:B------:R-:W-:Y:S05]  /*89c0*/  BRA `(.L_x_155) ;  /* 0xffffff9c00e87947 */ /* 0x000fea000383ffff */
.L_x_47:
[----:B-1----:R1:W2:Y:S02]  /*89d0*/  SYNCS.PHASECHK.TRANS64.TRYWAIT P1, [R0+URZ+0xd0], R4 ;  /* 0x0000d004000075a7 */ /* 0x0022a400080211ff */
[----:B--2---:R-:W-:Y:S05]  /*89e0*/  @!P1 NANOSLEEP.SYNCS 0x989680 ;  /* 0x009896800000995d */ /* 0x004fea0003900000 */
[----:B------:R-:W2:Y:S02]  /*89f0*/  @!P1 SYNCS.PHASECHK.TRANS64 P1, [R0+URZ+0xd0], R4 ;  /* 0x0000d004000095a7 */ /* 0x000ea400080210ff */
[----:B--2---:R-:W-:Y:S05]  /*8a00*/  @!P1 BRA `(.L_x_47) ;  /* 0xfffffffc00f09947 */ /* 0x004fea000383ffff */
[----:B------:R-:W-:Y:S05]  /*8a10*/  BRA `(.L_x_156) ;  /* 0xffffffa000187947 */ /* 0x000fea000383ffff */
.L_x_50:
[----:B------:R-:W-:-:S07]  /*8a20*/  MOV R0, UR5 ;  /* 0x0000000500007c02 */ /* 0x000fce0008000f00 */
.L_x_157:
[----:B-1----:R1:W2:Y:S02]  /*8a30*/  SYNCS.PHASECHK.TRANS64.TRYWAIT P0, [R0+URZ+0xe0], R2 ;  /* 0x0000e002000075a7 */ /* 0x0022a400080011ff */
[----:B--2---:R-:W-:Y:S05]  /*8a40*/  @!P0 NANOSLEEP.SYNCS 0x989680 ;  /* 0x009896800000895d */ /* 0x004fea0003900000 */
[----:B------:R-:W2:Y:S02]  /*8a50*/  @!P0 SYNCS.PHASECHK.TRANS64 P0, [R0+URZ+0xe0], R2 ;  /* 0x0000e002000085a7 */ /* 0x000ea400080010ff */
[----:B--2---:R-:W-:Y:S05]  /*8a60*/  @!P0 BRA `(.L_x_157) ;  /* 0xfffffffc00f08947 */ /* 0x004fea000383ffff */
[----:B------:R-:W-:Y:S05]  /*8a70*/  BRA `(.L_x_49) ;  /* 0xffffffa0006c7947 */ /* 0x000fea000383ffff */
.L_x_57:
[----:B-1----:R1:W2:Y:S02]  /*8a80*/  SYNCS.PHASECHK.TRANS64.TRYWAIT P1, [R0+URZ+0xd0], R2 ;  /* 0x0000d002000075a7 */ /* 0x0022a400080211ff */
[----:B--2---:R-:W-:Y:S05]  /*8a90*/  @!P1 NANOSLEEP.SYNCS 0x989680 ;  /* 0x009896800000995d */ /* 0x004fea0003900000 */
[----:B------:R-:W2:Y:S02]  /*8aa0*/  @!P1 SYNCS.PHASECHK.TRANS64 P1, [R0+URZ+0xd0], R2 ;  /* 0x0000d002000095a7 */ /* 0x000ea400080210ff */
[----:B--2---:R-:W-:Y:S05]  /*8ab0*/  @!P1 BRA `(.L_x_57) ;  /* 0xfffffffc00f09947 */ /* 0x004fea000383ffff */
[----:B------:R-:W-:Y:S05]  /*8ac0*/  BRA `(.L_x_158) ;  /* 0xffffffa400dc7947 */ /* 0x000fea000383ffff */
.L_x_58:
[----:B------:R-:W-:-:S07]  /*8ad0*/  MOV R2, UR7 ;  /* 0x0000000700027c02 */ /* 0x000fce0008000f00 */
.L_x_159:
[----:B-1----:R1:W2:Y:S02]  /*8ae0*/  SYNCS.PHASECHK.TRANS64.TRYWAIT P0, [R2+URZ+0x110], R0 ;  /* 0x00011000020075a7 */ /* 0x0022a400080011ff */
[----:B--2---:R-:W-:Y:S05]  /*8af0*/  @!P0 NANOSLEEP.SYNCS 0x989680 ;  /* 0x009896800000895d */ /* 0x004fea0003900000 */
[----:B------:R-:W2:Y:S02]  /*8b00*/  @!P0 SYNCS.PHASECHK.TRANS64 P0, [R2+URZ+0x110], R0 ;  /* 0x00011000020085a7 */ /* 0x000ea400080010ff */
[----:B--2---:R-:W-:Y:S05]  /*8b10*/  @!P0 BRA `(.L_x_159) ;  /* 0xfffffffc00f08947 */ /* 0x004fea000383ffff */
[----:B------:R-:W-:Y:S05]  /*8b20*/  BRA `(.L_x_160) ;  /* 0xffffffa8002c7947 */ /* 0x000fea000383ffff */
.L_x_61:
[----:B------:R-:W-:Y:S07]  /*8b30*/  MOV R0, UR6 ;  /* 0x0000000600007c02 */ /* 0x000fee0008000f00 */
.L_x_161:
[----:B-1----:R1:W2:Y:S02]  /*8b40*/  SYNCS.PHASECHK.TRANS64.TRYWAIT P0, [R0+URZ], R2 ;  /* 0x00000002000075a7 */ /* 0x0022a400080011ff */
[----:B--2---:R-:W-:Y:S05]  /*8b50*/  @!P0 NANOSLEEP.SYNCS 0x989680 ;  /* 0x009896800000895d */ /* 0x004fea0003900000 */
[----:B------:R-:W2:Y:S02]  /*8b60*/  @!P0 SYNCS.PHASECHK.TRANS64 P0, [R0+URZ], R2 ;  /* 0x00000002000085a7 */ /* 0x000ea400080010ff */
[----:B--2---:R-:W-:Y:S05]  /*8b70*/  @!P0 BRA `(.L_x_161) ;  /* 0xfffffffc00f08947 */ /* 0x004fea000383ffff */
[----:B------:R-:W-:Y:S05]  /*8b80*/  BRA `(.L_x_60) ;  /* 0xffffffa800487947 */ /* 0x000fea000383ffff */
.L_x_64:
[----:B------:R-:W-:-:S07]  /*8b90*/  MOV R0, UR6 ;  /* 0x0000000600007c02 */ /* 0x000fce0008000f00 */
.L_x_162:
[----:B--2---:R2:W4:Y:S02]  /*8ba0*/  SYNCS.PHASECHK.TRANS64.TRYWAIT P0, [R0+URZ], R2 ;  /* 0x00000002000075a7 */ /* 0x00452400080011ff */
[----:B----4-:R-:W-:Y:S05]  /*8bb0*/  @!P0 NANOSLEEP.SYNCS 0x989680 ;  /* 0x009896800000895d */ /* 0x010fea0003900000 */
[----:B------:R-:W4:Y:S02]  /*8bc0*/  @!P0 SYNCS.PHASECHK.TRANS64 P0, [R0+URZ], R2 ;  /* 0x00000002000085a7 */ /* 0x000f2400080010ff */
[----:B----4-:R-:W-:Y:S05]  /*8bd0*/  @!P0 BRA `(.L_x_162) ;  /* 0xfffffffc00f08947 */ /* 0x010fea000383ffff */
[----:B------:R-:W-:Y:S05]  /*8be0*/  BRA `(.L_x_163) ;  /* 0xffffffac00247947 */ /* 0x000fea000383ffff */
.L_x_65:
[----:B------:R-:W-:-:S07]  /*8bf0*/  MOV R0, UR6 ;  /* 0x0000000600007c02 */ /* 0x000fce0008000f00 */
.L_x_164:
[----:B-1----:R1:W2:Y:S02]  /*8c00*/  SYNCS.PHASECHK.TRANS64.TRYWAIT P0, [R0+URZ], R3 ;  /* 0x00000003000075a7 */ /* 0x0022a400080011ff */
[----:B--2---:R-:W-:Y:S05]  /*8c10*/  @!P0 NANOSLEEP.SYNCS 0x989680 ;  /* 0x009896800000895d */ /* 0x004fea0003900000 */
[----:B------:R-:W2:Y:S02]  /*8c20*/  @!P0 SYNCS.PHASECHK.TRANS64 P0, [R0+URZ], R3 ;  /* 0x00000003000085a7 */ /* 0x000ea400080010ff */
[----:B--2---:R-:W-:Y:S05]  /*8c30*/  @!P0 BRA `(.L_x_164) ;  /* 0xfffffffc00f08947 */ /* 0x004fea000383ffff */
[----:B------:R-:W-:Y:S05]  /*8c40*/  BRA `(.L_x_165) ;  /* 0xffffffac00307947 */ /* 0x000fea000383ffff */
.L_x_66:
[----:B------:R-:W-:-:S07]  /*8c50*/  MOV R0, UR6 ;  /* 0x0000000600007c02 */ /* 0x000fce0008000f00 */
.L_x_166:
[----:B-1----:R1:W2:Y:S02]  /*8c60*/  SYNCS.PHASECHK.TRANS64.TRYWAIT P0, [R0+URZ], R3 ;  /* 0x00000003000075a7 */ /* 0x0022a400080011ff */
[----:B--2---:R-:W-:Y:S05]  /*8c70*/  @!P0 NANOSLEEP.SYNCS 0x989680 ;  /* 0x009896800000895d */ /* 0x004fea0003900000 */
[----:B------:R-:W2:Y:S02]  /*8c80*/  @!P0 SYNCS.PHASECHK.TRANS64 P0, [R0+URZ], R3 ;  /* 0x00000003000085a7 */ /* 0x000ea400080010ff */
[----:B--2---:R-:W-:Y:S05]  /*8c90*/  @!P0 BRA `(.L_x_166) ;  /* 0xfffffffc00f08947 */ /* 0x004fea000383ffff */
[----:B------:R-:W-:Y:S05]  /*8ca0*/  BRA `(.L_x_167) ;  /* 0xffffffac003c7947 */ /* 0x000fea000383ffff */
.L_x_67:
[----:B-1----:R-:W-:-:S07]  /*8cb0*/  MOV R0, UR7 ;  /* 0x0000000700007c02 */ /* 0x002fce0008000f00 */
.L_x_168:
[----:B-1----:R1:W2:Y:S02]  /*8cc0*/  SYNCS.PHASECHK.TRANS64.TRYWAIT P0, [R0+URZ], R2 ;  /* 0x00000002000075a7 */ /* 0x0022a400080011ff */
[----:B--2---:R-:W-:Y:S05]  /*8cd0*/  @!P0 NANOSLEEP.SYNCS 0x989680 ;  /* 0x009896800000895d */ /* 0x004fea0003900000 */
[----:B------:R-:W2:Y:S02]  /*8ce0*/  @!P0 SYNCS.PHASECHK.TRANS64 P0, [R0+URZ], R2 ;  /* 0x00000002000085a7 */ /* 0x000ea400080010ff */
[----:B--2---:R-:W-:Y:S05]  /*8cf0*/  @!P0 BRA `(.L_x_168) ;  /* 0xfffffffc00f08947 */ /* 0x004fea000383ffff */
[----:B------:R-:W-:Y:S05]  /*8d00*/  BRA `(.L_x_169) ;  /* 0xffffffac00487947 */ /* 0x000fea000383ffff */
.L_x_72:
[----:B--2---:R2:W3:Y:S02]  /*8d10*/  SYNCS.PHASECHK.TRANS64.TRYWAIT P0, [R0+URZ+0xd0], R2 ;  /* 0x0000d002000075a7 */ /* 0x0044e400080011ff */
[----:B---3--:R-:W-:Y:S05]  /*8d20*/  @!P0 NANOSLEEP.SYNCS 0x989680 ;  /* 0x009896800000895d */ /* 0x008fea0003900000 */
[----:B------:R-:W3:Y:S02]  /*8d30*/  @!P0 SYNCS.PHASECHK.TRANS64 P0, [R0+URZ+0xd0], R2 ;  /* 0x0000d002000085a7 */ /* 0x000ee400080010ff */
[----:B---3--:R-:W-:Y:S05]  /*8d40*/  @!P0 BRA `(.L_x_72) ;  /* 0xfffffffc00f08947 */ /* 0x008fea000383ffff */
[----:B------:R-:W-:Y:S05]  /*8d50*/  BRA `(.L_x_170) ;  /* 0xffffffb000507947 */ /* 0x000fea000383ffff */
.L_x_75:
[----:B------:R-:W-:Y:S07]  /*8d60*/  MOV R0, UR7 ;  /* 0x0000000700007c02 */ /* 0x000fee0008000f00 */
.L_x_171:
[----:B--2---:R2:W3:Y:S02]  /*8d70*/  SYNCS.PHASECHK.TRANS64.TRYWAIT P0, [R0+URZ+0xc8], R2 ;  /* 0x0000c802000075a7 */ /* 0x0044e400080011ff */
[----:B---3--:R-:W-:Y:S05]  /*8d80*/  @!P0 NANOSLEEP.SYNCS 0x989680 ;  /* 0x009896800000895d */ /* 0x008fea0003900000 */
[----:B------:R-:W3:Y:S02]  /*8d90*/  @!P0 SYNCS.PHASECHK.TRANS64 P0, [R0+URZ+0xc8], R2 ;  /* 0x0000c802000085a7 */ /* 0x000ee400080010ff */
[----:B---3--:R-:W-:Y:S05]  /*8da0*/  @!P0 BRA `(.L_x_171) ;  /* 0xfffffffc00f08947 */ /* 0x008fea000383ffff */
[----:B------:R-:W-:Y:S05]  /*8db0*/  BRA `(.L_x_74) ;  /* 0xffffffb400307947 */ /* 0x000fea000383ffff */
.L_x_78:
[----:B------:R-:W-:Y:S07]  /*8dc0*/  MOV R0, UR7 ;  /* 0x0000000700007c02 */ /* 0x000fee0008000f00 */
.L_x_172:
[----:B-1----:R1:W2:Y:S02]  /*8dd0*/  SYNCS.PHASECHK.TRANS64.TRYWAIT P0, [R0+URZ+0xa0], R14 ;  /* 0x0000a00e000075a7 */ /* 0x0022a400080011ff */
[----:B--2---:R-:W-:Y:S05]  /*8de0*/  @!P0 NANOSLEEP.SYNCS 0x989680 ;  /* 0x009896800000895d */ /* 0x004fea0003900000 */
[----:B------:R-:W2:Y:S02]  /*8df0*/  @!P0 SYNCS.PHASECHK.TRANS64 P0, [R0+URZ+0xa0], R14 ;  /* 0x0000a00e000085a7 */ /* 0x000ea400080010ff */
[----:B--2---:R-:W-:Y:S05]  /*8e00*/  @!P0 BRA `(.L_x_172) ;  /* 0xfffffffc00f08947 */ /* 0x004fea000383ffff */
[----:B------:R-:W-:Y:S05]  /*8e10*/  BRA `(.L_x_173) ;  /* 0xffffffb400a87947 */ /* 0x000fea000383ffff */
.L_x_79:
[----:B------:R-:W-:Y:S07]  /*8e20*/  MOV R0, UR7 ;  /* 0x0000000700007c02 */ /* 0x000fee0008000f00 */
.L_x_174:
[----:B-1----:R1:W2:Y:S02]  /*8e30*/  SYNCS.PHASECHK.TRANS64.TRYWAIT P0, [R0+URZ+0xa8], R14 ;  /* 0x0000a80e000075a7 */ /* 0x0022a400080011ff */
[----:B--2---:R-:W-:Y:S05]  /*8e40*/  @!P0 NANOSLEEP.SYNCS 0x989680 ;  /* 0x009896800000895d */ /* 0x004fea0003900000 */
[----:B------:R-:W2:Y:S02]  /*8e50*/  @!P0 SYNCS.PHASECHK.TRANS64 P0, [R0+URZ+0xa8], R14 ;  /* 0x0000a80e000085a7 */ /* 0x000ea400080010ff */
[----:B--2---:R-:W-:Y:S05]  /*8e60*/  @!P0 BRA `(.L_x_174) ;  /* 0xfffffffc00f08947 */ /* 0x004fea000383ffff */
[----:B------:R-:W-:Y:S05]  /*8e70*/  BRA `(.L_x_175) ;  /* 0xffffffb400e07947 */ /* 0x000fea000383ffff */
.L_x_80:
[----:B------:R-:W-:Y:S07]  /*8e80*/  MOV R0, UR7 ;  /* 0x0000000700007c02 */ /* 0x000fee0008000f00 */
.L_x_176:
[----:B-1----:R1:W2:Y:S02]  /*8e90*/  SYNCS.PHASECHK.TRANS64.TRYWAIT P0, [R0+URZ+0xb0], R14 ;  /* 0x0000b00e000075a7 */ /* 0x0022a400080011ff */
[----:B--2---:R-:W-:Y:S05]  /*8ea0*/  @!P0 NANOSLEEP.SYNCS 0x989680 ;  /* 0x009896800000895d */ /* 0x004fea0003900000 */
[----:B------:R-:W2:Y:S02]  /*8eb0*/  @!P0 SYNCS.PHASECHK.TRANS64 P0, [R0+URZ+0xb0], R14 ;  /* 0x0000b00e000085a7 */ /* 0x000ea400080010ff */
[----:B--2---:R-:W-:Y:S05]  /*8ec0*/  @!P0 BRA `(.L_x_176) ;  /* 0xfffffffc00f08947 */ /* 0x004fea000383ffff */
[----:B------:R-:W-:Y:S05]  /*8ed0*/  BRA `(.L_x_177) ;  /* 0xffffffb800247947 */ /* 0x000fea000383ffff */
.L_x_81:
[----:B------:R-:W-:Y:S07]  /*8ee0*/  MOV R0, UR7 ;  /* 0x0000000700007c02 */ /* 0x000fee0008000f00 */
.L_x_178:
[----:B-1----:R1:W2:Y:S02]  /*8ef0*/  SYNCS.PHASECHK.TRANS64.TRYWAIT P0, [R0+URZ+0xb8], R14 ;  /* 0x0000b80e000075a7 */ /* 0x0022a400080011ff */
[----:B--2---:R-:W-:Y:S05]  /*8f00*/  @!P0 NANOSLEEP.SYNCS 0x989680 ;  /* 0x009896800000895d */ /* 0x004fea0003900000 */
[----:B------:R-:W2:Y:S02]  /*8f10*/  @!P0 SYNCS.PHASECHK.TRANS64 P0, [R0+URZ+0xb8], R14 ;  /* 0x0000b80e000085a7 */ /* 0x000ea400080010ff */
[----:B--2---:R-:W-:Y:S05]  /*8f20*/  @!P0 BRA `(.L_x_178) ;  /* 0xfffffffc00f08947 */ /* 0x004fea000383ffff */
[----:B------:R-:W-:Y:S05]  /*8f30*/  BRA `(.L_x_179) ;  /* 0xffffffb800a87947 */ /* 0x000fea000383ffff */
.L_x_83:
[----:B------:R-:W-:-:S07]  /*8f40*/  MOV R0, UR7 ;  /* 0x0000000700007c02 */ /* 0x000fce0008000f00 */
.L_x_180:
[----:B-1----:R1:W3:Y:S02]  /*8f50*/  SYNCS.PHASECHK.TRANS64.TRYWAIT P0, [R0+URZ+0xa0], R2 ;  /* 0x0000a002000075a7 */ /* 0x0022e400080011ff */
[----:B---3--:R-:W-:Y:S05]  /*8f60*/  @!P0 NANOSLEEP.SYNCS 0x989680 ;  /* 0x009896800000895d */ /* 0x008fea0003900000 */
[----:B------:R-:W3:Y:S02]  /*8f70*/  @!P0 SYNCS.PHASECHK.TRANS64 P0, [R0+URZ+0xa0], R2 ;  /* 0x0000a002000085a7 */ /* 0x000ee400080010ff */
[----:B---3--:R-:W-:Y:S05]  /*8f80*/  @!P0 BRA `(.L_x_180) ;  /* 0xfffffffc00f08947 */ /* 0x008fea000383ffff */
[----:B------:R-:W-:Y:S05]  /*8f90*/  BRA `(.L_x_181) ;  /* 0xffffffbc00187947 */ /* 0x000fea000383ffff */
.L_x_84:
[----:B-1----:R-:W-:-:S07]  /*8fa0*/  MOV R0, UR7 ;  /* 0x0000000700007c02 */ /* 0x002fce0008000f00 */
.L_x_182:
[----:B-1----:R1:W3:Y:S02]  /*8fb0*/  SYNCS.PHASECHK.TRANS64.TRYWAIT P0, [R0+URZ+0xa8], R2 ;  /* 0x0000a802000075a7 */ /* 0x0022e400080011ff */
[----:B---3--:R-:W-:Y:S05]  /*8fc0*/  @!P0 NANOSLEEP.SYNCS 0x989680 ;  /* 0x009896800000895d */ /* 0x008fea0003900000 */
[----:B------:R-:W3:Y:S02]  /*8fd0*/  @!P0 SYNCS.PHASECHK.TRANS64 P0, [R0+URZ+0xa8], R2 ;  /* 0x0000a802000085a7 */ /* 0x000ee400080010ff */
[----:B---3--:R-:W-:Y:S05]  /*8fe0*/  @!P0 BRA `(.L_x_182) ;  /* 0xfffffffc00f08947 */ /* 0x008fea000383ffff */
[----:B------:R-:W-:Y:S05]  /*8ff0*/  BRA `(.L_x_183) ;  /* 0xffffffbc00087947 */ /* 0x000fea000383ffff */
.L_x_85:
[----:B-1----:R-:W-:-:S07]  /*9000*/  MOV R0, UR7 ;  /* 0x0000000700007c02 */ /* 0x002fce0008000f00 */
.L_x_184:
[----:B-1----:R1:W3:Y:S02]  /*9010*/  SYNCS.PHASECHK.TRANS64.TRYWAIT P0, [R0+URZ+0xb0], R2 ;  /* 0x0000b002000075a7 */ /* 0x0022e400080011ff */
[----:B---3--:R-:W-:Y:S05]  /*9020*/  @!P0 NANOSLEEP.SYNCS 0x989680 ;  /* 0x009896800000895d */ /* 0x008fea0003900000 */
[----:B------:R-:W3:Y:S02]  /*9030*/  @!P0 SYNCS.PHASECHK.TRANS64 P0, [R0+URZ+0xb0], R2 ;  /* 0x0000b002000085a7 */ /* 0x000ee400080010ff */
[----:B---3--:R-:W-:Y:S05]  /*9040*/  @!P0 BRA `(.L_x_184) ;  /* 0xfffffffc00f08947 */ /* 0x008fea000383ffff */
[----:B------:R-:W-:Y:S05]  /*9050*/  BRA `(.L_x_185) ;  /* 0xffffffb800f87947 */ /* 0x000fea000383ffff */
.L_x_87:
[----:B--2---:R2:W4:Y:S02]  /*9060*/  SYNCS.PHASECHK.TRANS64.TRYWAIT P0, [R0+URZ+0xd0], R2 ;  /* 0x0000d002000075a7 */ /* 0x00452400080011ff */
[----:B----4-:R-:W-:Y:S05]  /*9070*/  @!P0 NANOSLEEP.SYNCS 0x989680 ;  /* 0x009896800000895d */ /* 0x010fea0003900000 */
[----:B------:R-:W4:Y:S02]  /*9080*/  @!P0 SYNCS.PHASECHK.TRANS64 P0, [R0+URZ+0xd0], R2 ;  /* 0x0000d002000085a7 */ /* 0x000f2400080010ff */
[----:B----4-:R-:W-:Y:S05]  /*9090*/  @!P0 BRA `(.L_x_87) ;  /* 0xfffffffc00f08947 */ /* 0x010fea000383ffff */
[----:B------:R-:W-:Y:S05]  /*90a0*/  BRA `(.L_x_186) ;  /* 0xffffffbc00d07947 */ /* 0x000fea000383ffff */
.L_x_98:
[----:B-1----:R-:W-:Y:S04]  /*90b0*/  MOV R0, UR48 ;  /* 0x0000003000007c02 */ /* 0x002fe80008000f00 */
[----:B------:R1:W3:Y:S03]  /*90c0*/  SYNCS.PHASECHK.TRANS64.TRYWAIT P1, [R0+URZ+0x80], R3 ;  /* 0x00008003000075a7 */ /* 0x0002e600080211ff */
[----:B---3--:R-:W-:Y:S05]  /*90d0*/  @!P1 NANOSLEEP.SYNCS 0x989680 ;  /* 0x009896800000995d */ /* 0x008fea0003900000 */
[----:B------:R-:W3:Y:S02]  /*90e0*/  @!P1 SYNCS.PHASECHK.TRANS64 P1, [R0+URZ+0x80], R3 ;  /* 0x00008003000095a7 */ /* 0x000ee400080210ff */
[----:B---3--:R-:W-:Y:S05]  /*90f0*/  @!P1 BRA `(.L_x_98) ;  /* 0xfffffffc00ec9947 */ /* 0x008fea000383ffff */
[----:B------:R-:W-:Y:S05]  /*9100*/  BRA `(.L_x_97) ;  /* 0xffffffcc00087947 */ /* 0x000fea000383ffff */
.L_x_100:
[----:B-1----:R1:W2:Y:S02]  /*9110*/  SYNCS.PHASECHK.TRANS64.TRYWAIT P0, [R84+URZ+0xf0], R2 ;  /* 0x0000f002540075a7 */ /* 0x0022a400080011ff */
[----:B--2---:R-:W-:Y:S05]  /*9120*/  @!P0 NANOSLEEP.SYNCS 0x989680 ;  /* 0x009896800000895d */ /* 0x004fea0003900000 */
[----:B------:R-:W2:Y:S02]  /*9130*/  @!P0 SYNCS.PHASECHK.TRANS64 P0, [R84+URZ+0xf0], R2 ;  /* 0x0000f002540085a7 */ /* 0x000ea400080010ff */
[----:B--2---:R-:W-:Y:S05]  /*9140*/  @!P0 BRA `(.L_x_100) ;  /* 0xfffffffc00f08947 */ /* 0x004fea000383ffff */
[----:B------:R-:W-:Y:S05]  /*9150*/  BRA `(.L_x_99) ;  /* 0xffffffcc00347947 */ /* 0x000fea000383ffff */
.L_x_109:
[----:B-1----:R1:W2:Y:S02]  /*9160*/  SYNCS.PHASECHK.TRANS64.TRYWAIT P0, [R2+URZ+0x80], R0 ;  /* 0x00008000020075a7 */ /* 0x0022a400080011ff */
[----:B--2---:R-:W-:Y:S05]  /*9170*/  @!P0 NANOSLEEP.SYNCS 0x989680 ;  /* 0x009896800000895d */ /* 0x004fea0003900000 */
[----:B------:R-:W2:Y:S02]  /*9180*/  @!P0 SYNCS.PHASECHK.TRANS64 P0, [R2+URZ+0x80], R0 ;  /* 0x00008000020085a7 */ /* 0x000ea400080010ff */
[----:B--2---:R-:W-:Y:S05]  /*9190*/  @!P0 BRA `(.L_x_109) ;  /* 0xfffffffc00f08947 */ /* 0x004fea000383ffff */
[----:B------:R-:W-:Y:S05]  /*91a0*/  BRA `(.L_x_108) ;  /* 0xffffffd400587947 */ /* 0x000fea000383ffff */
.L_x_117:
[----:B-1----:R1:W2:Y:S02]  /*91b0*/  SYNCS.PHASECHK.TRANS64.TRYWAIT P0, [R0+URZ+0x80], R5 ;  /* 0x00008005000075a7 */ /* 0x0022a400080011ff */
[----:B--2---:R-:W-:Y:S05]  /*91c0*/  @!P0 NANOSLEEP.SYNCS 0x989680 ;  /* 0x009896800000895d */ /* 0x004fea0003900000 */
[----:B------:R-:W2:Y:S02]  /*91d0*/  @!P0 SYNCS.PHASECHK.TRANS64 P0, [R0+URZ+0x80], R5 ;  /* 0x00008005000085a7 */ /* 0x000ea400080010ff */
[----:B--2---:R-:W-:Y:S05]  /*91e0*/  @!P0 BRA `(.L_x_117) ;  /* 0xfffffffc00f08947 */ /* 0x004fea000383ffff */
[----:B------:R-:W-:Y:S05]  /*91f0*/  BRA `(.L_x_116) ;  /* 0xffffffdc009c7947 */ /* 0x000fea000383ffff */
.L_x_125:
[----:B--2---:R2:W3:Y:S02]  /*9200*/  SYNCS.PHASECHK.TRANS64.TRYWAIT P0, [R2+URZ+0x80], R0 ;  /* 0x00008000020075a7 */ /* 0x0044e400080011ff */
[----:B---3--:R-:W-:Y:S05]  /*9210*/  @!P0 NANOSLEEP.SYNCS 0x989680 ;  /* 0x009896800000895d */ /* 0x008fea0003900000 */
[----:B------:R-:W3:Y:S02]  /*9220*/  @!P0 SYNCS.PHASECHK.TRANS64 P0, [R2+URZ+0x80], R0 ;  /* 0x00008000020085a7 */ /* 0x000ee400080010ff */
[----:B---3--:R-:W-:Y:S05]  /*9230*/  @!P0 BRA `(.L_x_125) ;  /* 0xfffffffc00f08947 */ /* 0x008fea000383ffff */
[----:B------:R-:W-:Y:S05]  /*9240*/  BRA `(.L_x_124) ;  /* 0xffffffe400e07947 */ /* 0x000fea000383ffff */
        .weak           $__internal_0_$__cuda_sm10x_tcgen05_guardrail_trap_col_being_dealloced_not_returned_by_alloc
        .type           $__internal_0_$__cuda_sm10x_tcgen05_guardrail_trap_col_being_dealloced_not_returned_by_alloc,@function
        .size           $__internal_0_$__cuda_sm10x_tcgen05_guardrail_trap_col_being_dealloced_not_returned_by_alloc,($__internal_1_$__cuda_sm10x_tcgen05_guardrail_trap_phase_invalid_during_alloc - $__internal_0_$__cuda_sm10x_tcgen05_guardrail_trap_col_being_dealloced_not_returned_by_alloc)
$__internal_0_$__cuda_sm10x_tcgen05_guardrail_trap_col_being_dealloced_not_returned_by_alloc:
[----:B------:R-:W-:Y:S05]  /*9250*/  BPT.TRAP 0x1 ;  /* 0x000000040000795c */ /* 0x000fea0000300000 */
[----:B------:R-:W-:-:S04]  /*9260*/  HFMA2 R3, -RZ, RZ, 0, 0 ;  /* 0x00000000ff037431 */ /* 0x000fc800000001ff */
[----:B------:R-:W-:Y:S05]  /*9270*/  RET.REL.NODEC R2 `(_ZN7cutlass13device_kernelINS_4gemm6kernel13GemmUniversalIN4cute5tupleIJiiiiEEENS1_10collective13CollectiveMmaINS1_35MainloopSm100TmaUmmaWarpSpecializedILi8ELi2ELi4ENS5_IJNS4_1CILi1EEESB_SB_EEEEENS5_IJNSA_ILi64EEENSA_ILi128EEENSA_ILi32EEEEEENS_10tfloat32_tENS5_IJlSB_lEEESI_SJ_NS4_8TiledMMAINS4_8MMA_AtomIJNS4_17SM100_MMA_TF32_SSISI_SI_fLi64ELi128ELNS4_4UMMA5MajorE0ELSO_0ELNSN_7ScaleInE0ELSP_0EEEEEENS4_6LayoutISC_NS5_IJNSA_ILi0EEEST_ST_EEEEENS5_IJNS4_10UnderscoreESW_SW_EEEEENS4_13SM90_TMA_LOADENS4_14ComposedLayoutINS4_7SwizzleILi3ELi4ELi3EEENS4_18smem_ptr_flag_bitsILi32EEENSS_INS5_IJNSA_ILi8EEESG_EEENS5_IJSG_SB_EEEEEEEvNS4_8identityESZ_S19_vS1A_EENS_8epilogue10collective18CollectiveEpilogueINS1C_23Sm100TmaWarpSpecializedILi4ELi2ELi16ELb1ELb0EEEJSH_NS5_IJNSS_ISE_SB_EENSS_ISG_SB_EEEEESI_SJ_SI_SJ_NS1C_6fusion15FusionCallbacksIS1G_NS1K_17LinearCombinationISI_fSI_fLNS_15FloatRoundStyleE2EEESH_S1J_JEEENS4_5SM1004TMEM4LOAD26SM100_TMEM_LOAD_16dp128b8xESZ_S19_NS4_17SM75_U32x4_LDSM_NENS4_14SM90_TMA_STOREES19_NS4_17SM90_U32x4_STSM_NENS4_39AutoVectorizingCopyWithAssumedAlignmentILi128EEEEEEvvEEEEvNT_6ParamsE) ;  /* 0xffffff6c02607950 */ /* 0x000fea0003c3ffff */
        .weak           $__internal_1_$__cuda_sm10x_tcgen05_guardrail_trap_phase_invalid_during_alloc
        .type           $__internal_1_$__cuda_sm10x_tcgen05_guardrail_trap_phase_invalid_during_alloc,@function
        .size           $__internal_1_$__cuda_sm10x_tcgen05_guardrail_trap_phase_invalid_during_alloc,($__internal_2_$__cuda_sm10x_tcgen05_guardrail_trap_unallocated_columns_being_dealloced - $__internal_1_$__cuda_sm10x_tcgen05_guardrail_trap_phase_invalid_during_alloc)
$__internal_1_$__cuda_sm10x_tcgen05_guardrail_trap_phase_invalid_during_alloc:
[----:B------:R-:W-:Y:S05]  /*9280*/  BPT.TRAP 0x1 ;  /* 0x000000040000795c */ /* 0x000fea0000300000 */
[----:B------:R-:W-:-:S04]  /*9290*/  MOV R3, 0x0 ;  /* 0x0000000000037802 */ /* 0x000fc80000000f00 */
[----:B------:R-:W-:Y:S05]  /*92a0*/  RET.REL.NODEC R2 `(_ZN7cutlass13device_kernelINS_4gemm6kernel13GemmUniversalIN4cute5tupleIJiiiiEEENS1_10collective13CollectiveMmaINS1_35MainloopSm100TmaUmmaWarpSpecializedILi8ELi2ELi4ENS5_IJNS4_1CILi1EEESB_SB_EEEEENS5_IJNSA_ILi64EEENSA_ILi128EEENSA_ILi32EEEEEENS_10tfloat32_tENS5_IJlSB_lEEESI_SJ_NS4_8TiledMMAINS4_8MMA_AtomIJNS4_17SM100_MMA_TF32_SSISI_SI_fLi64ELi128ELNS4_4UMMA5MajorE0ELSO_0ELNSN_7ScaleInE0ELSP_0EEEEEENS4_6LayoutISC_NS5_IJNSA_ILi0EEEST_ST_EEEEENS5_IJNS4_10UnderscoreESW_SW_EEEEENS4_13SM90_TMA_LOADENS4_14ComposedLayoutINS4_7SwizzleILi3ELi4ELi3EEENS4_18smem_ptr_flag_bitsILi32EEENSS_INS5_IJNSA_ILi8EEESG_EEENS5_IJSG_SB_EEEEEEEvNS4_8identityESZ_S19_vS1A_EENS_8epilogue10collective18CollectiveEpilogueINS1C_23Sm100TmaWarpSpecializedILi4ELi2ELi16ELb1ELb0EEEJSH_NS5_IJNSS_ISE_SB_EENSS_ISG_SB_EEEEESI_SJ_SI_SJ_NS1C_6fusion15FusionCallbacksIS1G_NS1K_17LinearCombinationISI_fSI_fLNS_15FloatRoundStyleE2EEESH_S1J_JEEENS4_5SM1004TMEM4LOAD26SM100_TMEM_LOAD_16dp128b8xESZ_S19_NS4_17SM75_U32x4_LDSM_NENS4_14SM90_TMA_STOREES19_NS4_17SM90_U32x4_STSM_NENS4_39AutoVectorizingCopyWithAssumedAlignmentILi128EEEEEEvvEEEEvNT_6ParamsE) ;  /* 0xffffff6c02547950 */ /* 0x000fea0003c3ffff */
        .weak           $__internal_2_$__cuda_sm10x_tcgen05_guardrail_trap_unallocated_columns_being_dealloced
        .type           $__internal_2_$__cuda_sm10x_tcgen05_guardrail_trap_unallocated_columns_being_dealloced,@function
        .size           $__internal_2_$__cuda_sm10x_tcgen05_guardrail_trap_unallocated_columns_being_dealloced,(.L_x_188 - $__internal_2_$__cuda_sm10x_tcgen05_guardrail_trap_unallocated_columns_being_dealloced)
$__internal_2_$__cuda_sm10x_tcgen05_guardrail_trap_unallocated_columns_being_dealloced:
[----:B------:R-:W-:Y:S05]  /*92b0*/  BPT.TRAP 0x1 ;  /* 0x000000040000795c */ /* 0x000fea0000300000 */
[----:B------:R-:W-:-:S04]  /*92c0*/  HFMA2 R3, -RZ, RZ, 0, 0 ;  /* 0x00000000ff037431 */ /* 0x000fc800000001ff */
[----:B------:R-:W-:Y:S05]  /*92d0*/  RET.REL.NODEC R2 `(_ZN7cutlass13device_kernelINS_4gemm6kernel13GemmUniversalIN4cute5tupleIJiiiiEEENS1_10collective13CollectiveMmaINS1_35MainloopSm100TmaUmmaWarpSpecializedILi8ELi2ELi4ENS5_IJNS4_1CILi1EEESB_SB_EEEEENS5_IJNSA_ILi64EEENSA_ILi128EEENSA_ILi32EEEEEENS_10tfloat32_tENS5_IJlSB_lEEESI_SJ_NS4_8TiledMMAINS4_8MMA_AtomIJNS4_17SM100_MMA_TF32_SSISI_SI_fLi64ELi128ELNS4_4UMMA5MajorE0ELSO_0ELNSN_7ScaleInE0ELSP_0EEEEEENS4_6LayoutISC_NS5_IJNSA_ILi0EEEST_ST_EEEEENS5_IJNS4_10UnderscoreESW_SW_EEEEENS4_13SM90_TMA_LOADENS4_14ComposedLayoutINS4_7SwizzleILi3ELi4ELi3EEENS4_18smem_ptr_flag_bitsILi32EEENSS_INS5_IJNSA_ILi8EEESG_EEENS5_IJSG_SB_EEEEEEEvNS4_8identityESZ_S19_vS1A_EENS_8epilogue10collective18CollectiveEpilogueINS1C_23Sm100TmaWarpSpecializedILi4ELi2ELi16ELb1ELb0EEEJSH_NS5_IJNSS_ISE_SB_EENSS_ISG_SB_EEEEESI_SJ_SI_SJ_NS1C_6fusion15FusionCallbacksIS1G_NS1K_17LinearCombinationISI_fSI_fLNS_15FloatRoundStyleE2EEESH_S1J_JEEENS4_5SM1004TMEM4LOAD26SM100_TMEM_LOAD_16dp128b8xESZ_S19_NS4_17SM75_U32x4_LDSM_NENS4_14SM90_TMA_STOREES19_NS4_17SM90_U32x4_STSM_NENS4_39AutoVectorizingCopyWithAssumedAlignmentILi128EEEEEEvvEEEEvNT_6ParamsE) ;  /* 0xffffff6c02487950 */ /* 0x000fea0003c3ffff */
.L_x_187:
[----:B------:R-:W-:-:S00]  /*92e0*/  BRA `(.L_x_187) ;  /* 0xfffffffc00fc7947 */ /* 0x000fc0000383ffff */
[----:B------:R-:W-:-:S00]  /*92f0*/  NOP ;  /* 0x0000000000007918 */ /* 0x000fc00000000000 */
        /* <DEDUP_REMOVED lines=8> */
.L_x_188:


//--------------------- .nv.global.init           --------------------------
	.section	.nv.global.init,"aw",@progbits
.nv.global.init:
	.type		$str$27,@object
	.size		$str$27,($str$28 - $str$27)
$str$27:
        /*0000*/ 	.byte	0x28, 0x61, 0x64, 0x64, 0x72, 0x65, 0x73, 0x73, 0x20, 0x26, 0x20, 0x6d, 0x61, 0x73, 0x6b, 0x29
        /*0010*/ 	.byte	0x20, 0x3d, 0x3d, 0x20, 0x30, 0x00
	.type		$str$28,@object
	.size		$str$28,($str$26 - $str$28)
$str$28:
        /*0016*/ 	.byte	0x2f, 0x74, 0x6d, 0x70, 0x2f, 0x63, 0x75, 0x74, 0x6c, 0x61, 0x73, 0x73, 0x5f, 0x73, 0x77, 0x65
        /*0026*/ 	.byte	0x65, 0x70, 0x5f, 0x73, 0x72, 0x63, 0x2f, 0x69, 0x6e, 0x63, 0x6c, 0x75, 0x64, 0x65, 0x2f, 0x63
        /*0036*/ 	.byte	0x75, 0x74, 0x65, 0x2f, 0x70, 0x6f, 0x69, 0x6e, 0x74, 0x65, 0x72, 0x5f, 0x66, 0x6c, 0x61, 0x67
        /*0046*/ 	.byte	0x67, 0x65, 0x64, 0x2e, 0x68, 0x70, 0x70, 0x00
	.type		$str$26,@object
	.size		$str$26,($str$25 - $str$26)
$str$26:
        /*004e*/ 	.byte	0x2f, 0x74, 0x6d, 0x70, 0x2f, 0x63, 0x75, 0x74, 0x6c, 0x61, 0x73, 0x73, 0x5f, 0x73, 0x77, 0x65
        /*005e*/ 	.byte	0x65, 0x70, 0x5f, 0x73, 0x72, 0x63, 0x2f, 0x69, 0x6e, 0x63, 0x6c, 0x75, 0x64, 0x65, 0x2f, 0x63
        /*006e*/ 	.byte	0x75, 0x74, 0x65, 0x2f, 0x61, 0x74, 0x6f, 0x6d, 0x2f, 0x63, 0x6f, 0x70, 0x79, 0x5f, 0x74, 0x72
        /*007e*/ 	.byte	0x61, 0x69, 0x74, 0x73, 0x5f, 0x73, 0x6d, 0x31, 0x30, 0x30, 0x2e, 0x68, 0x70, 0x70, 0x00
	.type		$str$25,@object
	.size		$str$25,(__unnamed_1 - $str$25)
$str$25:
        /*008d*/ 	.byte	0x28, 0x28, 0x75, 0x69, 0x6e, 0x74, 0x33, 0x32, 0x5f, 0x74, 0x28, 0x74, 0x68, 0x72, 0x65, 0x61
        /*009d*/ 	.byte	0x64, 0x49, 0x64, 0x78, 0x2e, 0x78, 0x29, 0x20, 0x2f, 0x20, 0x33, 0x32, 0x29, 0x20, 0x25, 0x20
        /*00ad*/ 	.byte	0x34, 0x29, 0x20, 0x3d, 0x3d, 0x20, 0x28, 0x28, 0x28, 0x74, 0x6d, 0x65, 0x6d, 0x5f, 0x61, 0x64
        /*00bd*/ 	.byte	0x64, 0x72, 0x20, 0x3e, 0x3e, 0x20, 0x31, 0x36, 0x29, 0x20, 0x2f, 0x20, 0x33, 0x32, 0x29, 0x20
        /*00cd*/ 	.byte	0x25, 0x20, 0x34, 0x29, 0x00
	.type		__unnamed_1,@object
	.size		__unnamed_1,(__unnamed_2 - __unnamed_1)
__unnamed_1:
        /*00d2*/ 	.byte	0x61, 0x75, 0x74, 0x6f, 0x20, 0x63, 0x75, 0x74, 0x65, 0x3a, 0x3a, 0x61, 0x73, 0x5f, 0x70, 0x6f
        /* <DEDUP_REMOVED lines=24> */
        /*0262*/ 	.byte	0x30, 0x34, 0x38, 0x3e, 0x3e, 0x3e, 0x3e, 0x5d, 0x00
	.type		__unnamed_2,@object
	.size		__unnamed_2,(.L_2 - __unnamed_2)
__unnamed_2:
        /* <DEDUP_REMOVED lines=45> */
        /*053b*/ 	.byte	0x3e, 0x3e, 0x3e, 0x5d, 0x00
.L_2:


//--------------------- .nv.shared._ZN7cutlass13device_kernelINS_4gemm6kernel13GemmUniversalIN4cute5tupleIJiiiiEEENS1_10collective13CollectiveMmaINS1_35MainloopSm100TmaUmmaWarpSpecializedILi8ELi2ELi4ENS5_IJNS4_1CILi1EEESB_SB_EEEEENS5_IJNSA_ILi64EEENSA_ILi128EEENSA_ILi32EEEEEENS_10tfloat32_tENS5_IJlSB_lEEESI_SJ_NS4_8TiledMMAINS4_8MMA_AtomIJNS4_17SM100_MMA_TF32_SSISI_SI_fLi64ELi128ELNS4_4UMMA5MajorE0ELSO_0ELNSN_7ScaleInE0ELSP_0EEEEEENS4_6LayoutISC_NS5_IJNSA_ILi0EEEST_ST_EEEEENS5_IJNS4_10UnderscoreESW_SW_EEEEENS4_13SM90_TMA_LOADENS4_14ComposedLayoutINS4_7SwizzleILi3ELi4ELi3EEENS4_18smem_ptr_flag_bitsILi32EEENSS_INS5_IJNSA_ILi8EEESG_EEENS5_IJSG_SB_EEEEEEEvNS4_8identityESZ_S19_vS1A_EENS_8epilogue10collective18CollectiveEpilogueINS1C_23Sm100TmaWarpSpecializedILi4ELi2ELi16ELb1ELb0EEEJSH_NS5_IJNSS_ISE_SB_EENSS_ISG_SB_EEEEESI_SJ_SI_SJ_NS1C_6fusion15FusionCallbacksIS1G_NS1K_17LinearCombinationISI_fSI_fLNS_15FloatRoundStyleE2EEESH_S1J_JEEENS4_5SM1004TMEM4LOAD26SM100_TMEM_LOAD_16dp128b8xESZ_S19_NS4_17SM75_U32x4_LDSM_NENS4_14SM90_TMA_STOREES19_NS4_17SM90_U32x4_STSM_NENS4_39AutoVectorizingCopyWithAssumedAlignmentILi128EEEEEEvvEEEEvNT_6ParamsE --------------------------
	.section	.nv.shared._ZN7cutlass13device_kernelINS_4gemm6kernel13GemmUniversalIN4cute5tupleIJiiiiEEENS1_10collective13CollectiveMmaINS1_35MainloopSm100TmaUmmaWarpSpecializedILi8ELi2ELi4ENS5_IJNS4_1CILi1EEESB_SB_EEEEENS5_IJNSA_ILi64EEENSA_ILi128EEENSA_ILi32EEEEEENS_10tfloat32_tENS5_IJlSB_lEEESI_SJ_NS4_8TiledMMAINS4_8MMA_AtomIJNS4_17SM100_MMA_TF32_SSISI_SI_fLi64ELi128ELNS4_4UMMA5MajorE0ELSO_0ELNSN_7ScaleInE0ELSP_0EEEEEENS4_6LayoutISC_NS5_IJNSA_ILi0EEEST_ST_EEEEENS5_IJNS4_10UnderscoreESW_SW_EEEEENS4_13SM90_TMA_LOADENS4_14ComposedLayoutINS4_7SwizzleILi3ELi4ELi3EEENS4_18smem_ptr_flag_bitsILi32EEENSS_INS5_IJNSA_ILi8EEESG_EEENS5_IJSG_SB_EEEEEEEvNS4_8identityESZ_S19_vS1A_EENS_8epilogue10collective18CollectiveEpilogueINS1C_23Sm100TmaWarpSpecializedILi4ELi2ELi16ELb1ELb0EEEJSH_NS5_IJNSS_ISE_SB_EENSS_ISG_SB_EEEEESI_SJ_SI_SJ_NS1C_6fusion15FusionCallbacksIS1G_NS1K_17LinearCombinationISI_fSI_fLNS_15FloatRoundStyleE2EEESH_S1J_JEEENS4_5SM1004TMEM4LOAD26SM100_TMEM_LOAD_16dp128b8xESZ_S19_NS4_17SM75_U32x4_LDSM_NENS4_14SM90_TMA_STOREES19_NS4_17SM90_U32x4_STSM_NENS4_39AutoVectorizingCopyWithAssumedAlignmentILi128EEEEEEvvEEEEvNT_6ParamsE,"aw",@nobits
	.sectionflags	@""
	.align	16
	.zero		1024


//--------------------- .nv.shared.reserved.0     --------------------------
	.section	.nv.shared.reserved.0,"aw",@nobits
	.weak		__nv_reservedSMEM_offset_0_alias
	.size		__nv_reservedSMEM_offset_0_alias, 0, 64
	.other		__nv_reservedSMEM_offset_0_alias,@"STO_CUDA_RESERVED_SHARED STV_DEFAULT"
__nv_reservedSMEM_offset_0_alias:
	.zero		0
.nv.shared.reserved.0:
	.zero		64
	.weak		__nv_reservedSMEM_tcgen05_partition
	.type		__nv_reservedSMEM_tcgen05_partition,@object
	.size		__nv_reservedSMEM_tcgen05_partition,(.L_0 - __nv_reservedSMEM_tcgen05_partition)
__nv_reservedSMEM_tcgen05_partition:
	.zero		32
.L_0:


//--------------------- .nv.global                --------------------------
	.section	.nv.global,"aw",@nobits
.nv.global:
	.type		_ZN40_INTERNAL_511faee3_4_k_cu_f15985a2_326864cute1_E,@object
	.size		_ZN40_INTERNAL_511faee3_4_k_cu_f15985a2_326864cute1_E,(_ZN40_INTERNAL_511faee3_4_k_cu_f15985a2_326864cuda3std3__45__cpo6cbeginE - _ZN40_INTERNAL_511faee3_4_k_cu_f15985a2_326864cute1_E)
_ZN40_INTERNAL_511faee3_4_k_cu_f15985a2_326864cute1_E:
	.zero		1
	.type		_ZN40_INTERNAL_511faee3_4_k_cu_f15985a2_326864cuda3std3__45__cpo6cbeginE,@object
	.size		_ZN40_INTERNAL_511faee3_4_k_cu_f15985a2_326864cuda3std3__45__cpo6cbeginE,(_ZN40_INTERNAL_511faee3_4_k_cu_f15985a2_326864cuda3std3__48in_placeE - _ZN40_INTERNAL_511faee3_4_k_cu_f15985a2_326864cuda3std3__45__cpo6cbeginE)
_ZN40_INTERNAL_511faee3_4_k_cu_f15985a2_326864cuda3std3__45__cpo6cbeginE:
	.zero		1
	.type		_ZN40_INTERNAL_511faee3_4_k_cu_f15985a2_326864cuda3std3__48in_placeE,@object
	.size		_ZN40_INTERNAL_511faee3_4_k_cu_f15985a2_326864cuda3std3__48in_placeE,(_ZN40_INTERNAL_511faee3_4_k_cu_f15985a2_326864cuda3std6ranges3__45__cpo9iter_moveE - _ZN40_INTERNAL_511faee3_4_k_cu_f15985a2_326864cuda3std3__48in_placeE)
_ZN40_INTERNAL_511faee3_4_k_cu_f15985a2_326864cuda3std3__48in_placeE:
	.zero		1
	.type		_ZN40_INTERNAL_511faee3_4_k_cu_f15985a2_326864cuda3std6ranges3__45__cpo9iter_moveE,@object
	.size		_ZN40_INTERNAL_511faee3_4_k_cu_f15985a2_326864cuda3std6ranges3__45__cpo9iter_moveE,(_ZN40_INTERNAL_511faee3_4_k_cu_f15985a2_326864cuda3std3__45__cpo5beginE - _ZN40_INTERNAL_511faee3_4_k_cu_f15985a2_326864cuda3std6ranges3__45__cpo9iter_moveE)
_ZN40_INTERNAL_511faee3_4_k_cu_f15985a2_326864cuda3std6ranges3__45__cpo9iter_moveE:
	.zero		1
	.type		_ZN40_INTERNAL_511faee3_4_k_cu_f15985a2_326864cuda3std3__45__cpo5beginE,@object
	.size		_ZN40_INTERNAL_511faee3_4_k_cu_f15985a2_326864cuda3std3__45__cpo5beginE,(_ZN40_INTERNAL_511faee3_4_k_cu_f15985a2_326864cuda3std3__442_GLOBAL__N__511faee3_4_k_cu_f15985a2_326866ignoreE - _ZN40_INTERNAL_511faee3_4_k_cu_f15985a2_326864cuda3std3__45__cpo5beginE)
_ZN40_INTERNAL_511faee3_4_k_cu_f15985a2_326864cuda3std3__45__cpo5beginE:
	.zero		1
	.type		_ZN40_INTERNAL_511faee3_4_k_cu_f15985a2_326864cuda3std3__442_GLOBAL__N__511faee3_4_k_cu_f15985a2_326866ignoreE,@object
	.size		_ZN40_INTERNAL_511faee3_4_k_cu_f15985a2_326864cuda3std3__442_GLOBAL__N__511faee3_4_k_cu_f15985a2_326866ignoreE,(_ZN40_INTERNAL_511faee3_4_k_cu_f15985a2_326864cute7productE - _ZN40_INTERNAL_511faee3_4_k_cu_f15985a2_326864cuda3std3__442_GLOBAL__N__511faee3_4_k_cu_f15985a2_326866ignoreE)
_ZN40_INTERNAL_511faee3_4_k_cu_f15985a2_326864cuda3std3__442_GLOBAL__N__511faee3_4_k_cu_f15985a2_326866ignoreE:
	.zero		1
	.type		_ZN40_INTERNAL_511faee3_4_k_cu_f15985a2_326864cute7productE,@object
	.size		_ZN40_INTERNAL_511faee3_4_k_cu_f15985a2_326864cute7productE,(_ZN40_INTERNAL_511faee3_4_k_cu_f15985a2_326864cuda3std3__45__cpo3endE - _ZN40_INTERNAL_511faee3_4_k_cu_f15985a2_326864cute7productE)
_ZN40_INTERNAL_511faee3_4_k_cu_f15985a2_326864cute7productE:
	.zero		1
	.type		_ZN40_INTERNAL_511faee3_4_k_cu_f15985a2_326864cuda3std3__45__cpo3endE,@object
	.size		_ZN40_INTERNAL_511faee3_4_k_cu_f15985a2_326864cuda3std3__45__cpo3endE,(_ZN40_INTERNAL_511faee3_4_k_cu_f15985a2_326864cuda3std3__419piecewise_constructE - _ZN40_INTERNAL_511faee3_4_k_cu_f15985a2_326864cuda3std3__45__cpo3endE)
_ZN40_INTERNAL_511faee3_4_k_cu_f15985a2_326864cuda3std3__45__cpo3endE:
	.zero		1
	.type		_ZN40_INTERNAL_511faee3_4_k_cu_f15985a2_326864cuda3std3__419piecewise_constructE,@object
	.size		_ZN40_INTERNAL_511faee3_4_k_cu_f15985a2_326864cuda3std3__419piecewise_constructE,(_ZN40_INTERNAL_511faee3_4_k_cu_f15985a2_326864cuda3std3__45__cpo4cendE - _ZN40_INTERNAL_511faee3_4_k_cu_f15985a2_326864cuda3std3__419piecewise_constructE)
_ZN40_INTERNAL_511faee3_4_k_cu_f15985a2_326864cuda3std3__419piecewise_constructE:
	.zero		1
	.type		_ZN40_INTERNAL_511faee3_4_k_cu_f15985a2_326864cuda3std3__45__cpo4cendE,@object
	.size		_ZN40_INTERNAL_511faee3_4_k_cu_f15985a2_326864cuda3std3__45__cpo4cendE,(_ZN40_INTERNAL_511faee3_4_k_cu_f15985a2_326864cuda3std6ranges3__45__cpo4swapE - _ZN40_INTERNAL_511faee3_4_k_cu_f15985a2_326864cuda3std3__45__cpo4cendE)
_ZN40_INTERNAL_511faee3_4_k_cu_f15985a2_326864cuda3std3__45__cpo4cendE:
	.zero		1
	.type		_ZN40_INTERNAL_511faee3_4_k_cu_f15985a2_326864cuda3std6ranges3__45__cpo4swapE,@object
	.size		_ZN40_INTERNAL_511faee3_4_k_cu_f15985a2_326864cuda3std6ranges3__45__cpo4swapE,(.L_10 - _ZN40_INTERNAL_511faee3_4_k_cu_f15985a2_326864cuda3std6ranges3__45__cpo4swapE)
_ZN40_INTERNAL_511faee3_4_k_cu_f15985a2_326864cuda3std6ranges3__45__cpo4swapE:
	.zero		1
.L_10:


//--------------------- .nv.constant0._ZN7cutlass13device_kernelINS_4gemm6kernel13GemmUniversalIN4cute5tupleIJiiiiEEENS1_10collective13CollectiveMmaINS1_35MainloopSm100TmaUmmaWarpSpecializedILi8ELi2ELi4ENS5_IJNS4_1CILi1EEESB_SB_EEEEENS5_IJNSA_ILi64EEENSA_ILi128EEENSA_ILi32EEEEEENS_10tfloat32_tENS5_IJlSB_lEEESI_SJ_NS4_8TiledMMAINS4_8MMA_AtomIJNS4_17SM100_MMA_TF32_SSISI_SI_fLi64ELi128ELNS4_4UMMA5MajorE0ELSO_0ELNSN_7ScaleInE0ELSP_0EEEEEENS4_6LayoutISC_NS5_IJNSA_ILi0EEEST_ST_EEEEENS5_IJNS4_10UnderscoreESW_SW_EEEEENS4_13SM90_TMA_LOADENS4_14ComposedLayoutINS4_7SwizzleILi3ELi4ELi3EEENS4_18smem_ptr_flag_bitsILi32EEENSS_INS5_IJNSA_ILi8EEESG_EEENS5_IJSG_SB_EEEEEEEvNS4_8identityESZ_S19_vS1A_EENS_8epilogue10collective18CollectiveEpilogueINS1C_23Sm100TmaWarpSpecializedILi4ELi2ELi16ELb1ELb0EEEJSH_NS5_IJNSS_ISE_SB_EENSS_ISG_SB_EEEEESI_SJ_SI_SJ_NS1C_6fusion15FusionCallbacksIS1G_NS1K_17LinearCombinationISI_fSI_fLNS_15FloatRoundStyleE2EEESH_S1J_JEEENS4_5SM1004TMEM4LOAD26SM100_TMEM_LOAD_16dp128b8xESZ_S19_NS4_17SM75_U32x4_LDSM_NENS4_14SM90_TMA_STOREES19_NS4_17SM90_U32x4_STSM_NENS4_39AutoVectorizingCopyWithAssumedAlignmentILi128EEEEEEvvEEEEvNT_6ParamsE --------------------------
	.section	.nv.constant0._ZN7cutlass13device_kernelINS_4gemm6kernel13GemmUniversalIN4cute5tupleIJiiiiEEENS1_10collective13CollectiveMmaINS1_35MainloopSm100TmaUmmaWarpSpecializedILi8ELi2ELi4ENS5_IJNS4_1CILi1EEESB_SB_EEEEENS5_IJNSA_ILi64EEENSA_ILi128EEENSA_ILi32EEEEEENS_10tfloat32_tENS5_IJlSB_lEEESI_SJ_NS4_8TiledMMAINS4_8MMA_AtomIJNS4_17SM100_MMA_TF32_SSISI_SI_fLi64ELi128ELNS4_4UMMA5MajorE0ELSO_0ELNSN_7ScaleInE0ELSP_0EEEEEENS4_6LayoutISC_NS5_IJNSA_ILi0EEEST_ST_EEEEENS5_IJNS4_10UnderscoreESW_SW_EEEEENS4_13SM90_TMA_LOADENS4_14ComposedLayoutINS4_7SwizzleILi3ELi4ELi3EEENS4_18smem_ptr_flag_bitsILi32EEENSS_INS5_IJNSA_ILi8EEESG_EEENS5_IJSG_SB_EEEEEEEvNS4_8identityESZ_S19_vS1A_EENS_8epilogue10collective18CollectiveEpilogueINS1C_23Sm100TmaWarpSpecializedILi4ELi2ELi16ELb1ELb0EEEJSH_NS5_IJNSS_ISE_SB_EENSS_ISG_SB_EEEEESI_SJ_SI_SJ_NS1C_6fusion15FusionCallbacksIS1G_NS1K_17LinearCombinationISI_fSI_fLNS_15FloatRoundStyleE2EEESH_S1J_JEEENS4_5SM1004TMEM4LOAD26SM100_TMEM_LOAD_16dp128b8xESZ_S19_NS4_17SM75_U32x4_LDSM_NENS4_14SM90_TMA_STOREES19_NS4_17SM90_U32x4_STSM_NENS4_39AutoVectorizingCopyWithAssumedAlignmentILi128EEEEEEvvEEEEvNT_6ParamsE,"a",@progbits
	.sectionflags	@""
	.align	4
.nv.constant0._ZN7cutlass13device_kernelINS_4gemm6kernel13GemmUniversalIN4cute5tupleIJiiiiEEENS1_10collective13CollectiveMmaINS1_35MainloopSm100TmaUmmaWarpSpecializedILi8ELi2ELi4ENS5_IJNS4_1CILi1EEESB_SB_EEEEENS5_IJNSA_ILi64EEENSA_ILi128EEENSA_ILi32EEEEEENS_10tfloat32_tENS5_IJlSB_lEEESI_SJ_NS4_8TiledMMAINS4_8MMA_AtomIJNS4_17SM100_MMA_TF32_SSISI_SI_fLi64ELi128ELNS4_4UMMA5MajorE0ELSO_0ELNSN_7ScaleInE0ELSP_0EEEEEENS4_6LayoutISC_NS5_IJNSA_ILi0EEEST_ST_EEEEENS5_IJNS4_10UnderscoreESW_SW_EEEEENS4_13SM90_TMA_LOADENS4_14ComposedLayoutINS4_7SwizzleILi3ELi4ELi3EEENS4_18smem_ptr_flag_bitsILi32EEENSS_INS5_IJNSA_ILi8EEESG_EEENS5_IJSG_SB_EEEEEEEvNS4_8identityESZ_S19_vS1A_EENS_8epilogue10collective18CollectiveEpilogueINS1C_23Sm100TmaWarpSpecializedILi4ELi2ELi16ELb1ELb0EEEJSH_NS5_IJNSS_ISE_SB_EENSS_ISG_SB_EEEEESI_SJ_SI_SJ_NS1C_6fusion15FusionCallbacksIS1G_NS1K_17LinearCombinationISI_fSI_fLNS_15FloatRoundStyleE2EEESH_S1J_JEEENS4_5SM1004TMEM4LOAD26SM100_TMEM_LOAD_16dp128b8xESZ_S19_NS4_17SM75_U32x4_LDSM_NENS4_14SM90_TMA_STOREES19_NS4_17SM90_U32x4_STSM_NENS4_39AutoVectorizingCopyWithAssumedAlignmentILi128EEEEEEvvEEEEvNT_6ParamsE:
	.zero		2944


//--------------------- SYMBOLS --------------------------

	.type		.nv.reservedSmem.offset0,@object
	.size		.nv.reservedSmem.offset0,0x4
	.type		.nv.reservedSmem.cap,@object
	.size		.nv.reservedSmem.cap,0x4
	.type		__assertfail,@function
